//
// Generated by NVIDIA NVVM Compiler
//
// Compiler Build ID: CL-36424714
// Cuda compilation tools, release 13.0, V13.0.88
// Based on NVVM 20.0.0
//

.version 9.0
.target sm_100
.address_size 64

	// .globl	_Z29flash_attention_phase5_kernelPK6__halfS1_S1_PS_fiii
// _ZZ29flash_attention_phase5_kernelPK6__halfS1_S1_PS_fiiiE6Q_tile has been demoted
// _ZZ29flash_attention_phase5_kernelPK6__halfS1_S1_PS_fiiiE6K_tile has been demoted
// _ZZ29flash_attention_phase5_kernelPK6__halfS1_S1_PS_fiiiE6V_tile has been demoted
// _ZZ29flash_attention_phase5_kernelPK6__halfS1_S1_PS_fiiiE6S_tile has been demoted
// _ZZ29flash_attention_phase5_kernelPK6__halfS1_S1_PS_fiiiE7O_accum has been demoted
// _ZZ29flash_attention_phase5_kernelPK6__halfS1_S1_PS_fiiiE12m_new_shared has been demoted
// _ZZ29flash_attention_phase5_kernelPK6__halfS1_S1_PS_fiiiE12l_new_shared has been demoted

.visible .entry _Z29flash_attention_phase5_kernelPK6__halfS1_S1_PS_fiii(
	.param .u64 .ptr .align 1 _Z29flash_attention_phase5_kernelPK6__halfS1_S1_PS_fiii_param_0,
	.param .u64 .ptr .align 1 _Z29flash_attention_phase5_kernelPK6__halfS1_S1_PS_fiii_param_1,
	.param .u64 .ptr .align 1 _Z29flash_attention_phase5_kernelPK6__halfS1_S1_PS_fiii_param_2,
	.param .u64 .ptr .align 1 _Z29flash_attention_phase5_kernelPK6__halfS1_S1_PS_fiii_param_3,
	.param .f32 _Z29flash_attention_phase5_kernelPK6__halfS1_S1_PS_fiii_param_4,
	.param .u32 _Z29flash_attention_phase5_kernelPK6__halfS1_S1_PS_fiii_param_5,
	.param .u32 _Z29flash_attention_phase5_kernelPK6__halfS1_S1_PS_fiii_param_6,
	.param .u32 _Z29flash_attention_phase5_kernelPK6__halfS1_S1_PS_fiii_param_7
)
{
	.local .align 4 .b8 	__local_depot0[72];
	.reg .b64 	%SP;
	.reg .b64 	%SPL;
	.reg .pred 	%p<48>;
	.reg .b16 	%rs<140>;
	.reg .b32 	%r<277>;
	.reg .b32 	%f<594>;
	.reg .b64 	%rd<28>;
	// demoted variable
	.shared .align 2 .b8 _ZZ29flash_attention_phase5_kernelPK6__halfS1_S1_PS_fiiiE6Q_tile[4096];
	// demoted variable
	.shared .align 2 .b8 _ZZ29flash_attention_phase5_kernelPK6__halfS1_S1_PS_fiiiE6K_tile[8192];
	// demoted variable
	.shared .align 2 .b8 _ZZ29flash_attention_phase5_kernelPK6__halfS1_S1_PS_fiiiE6V_tile[8192];
	// demoted variable
	.shared .align 4 .b8 _ZZ29flash_attention_phase5_kernelPK6__halfS1_S1_PS_fiiiE6S_tile[8192];
	// demoted variable
	.shared .align 4 .b8 _ZZ29flash_attention_phase5_kernelPK6__halfS1_S1_PS_fiiiE7O_accum[8192];
	// demoted variable
	.shared .align 4 .b8 _ZZ29flash_attention_phase5_kernelPK6__halfS1_S1_PS_fiiiE12m_new_shared[16];
	// demoted variable
	.shared .align 4 .b8 _ZZ29flash_attention_phase5_kernelPK6__halfS1_S1_PS_fiiiE12l_new_shared[16];
	mov.u64 	%SPL, __local_depot0;
	ld.param.u64 	%rd8, [_Z29flash_attention_phase5_kernelPK6__halfS1_S1_PS_fiii_param_0];
	ld.param.u64 	%rd9, [_Z29flash_attention_phase5_kernelPK6__halfS1_S1_PS_fiii_param_1];
	ld.param.u32 	%r98, [_Z29flash_attention_phase5_kernelPK6__halfS1_S1_PS_fiii_param_7];
	add.u64 	%rd1, %SPL, 0;
	add.u64 	%rd2, %SPL, 36;
	mov.u32 	%r1, %ctaid.z;
	mov.u32 	%r2, %ctaid.y;
	mov.u32 	%r99, %ctaid.x;
	mov.u32 	%r100, %tid.x;
	shr.u32 	%r253, %r100, 5;
	and.b32  	%r4, %r100, 31;
	shl.b32 	%r5, %r99, 5;
	add.s32 	%r101, %r5, 32;
	min.s32 	%r102, %r101, %r98;
	sub.s32 	%r6, %r102, %r5;
	setp.eq.s32 	%p1, %r6, 0;
	@%p1 bra 	$L__BB0_21;
	setp.ge.s32 	%p2, %r253, %r6;
	@%p2 bra 	$L__BB0_6;
	ld.param.u32 	%r244, [_Z29flash_attention_phase5_kernelPK6__halfS1_S1_PS_fiii_param_7];
	ld.param.u32 	%r241, [_Z29flash_attention_phase5_kernelPK6__halfS1_S1_PS_fiii_param_6];
	mul.lo.s32 	%r103, %r241, %r1;
	mul.lo.s32 	%r104, %r2, %r244;
	shl.b32 	%r7, %r104, 6;
	mad.lo.s32 	%r8, %r103, %r244, %r5;
	cvta.to.global.u64 	%rd3, %rd8;
	mov.u32 	%r251, %r253;
$L__BB0_3:
	add.s32 	%r105, %r8, %r251;
	shl.b32 	%r106, %r105, 6;
	add.s32 	%r10, %r106, %r7;
	shl.b32 	%r107, %r251, 7;
	mov.u32 	%r108, _ZZ29flash_attention_phase5_kernelPK6__halfS1_S1_PS_fiiiE6Q_tile;
	add.s32 	%r11, %r108, %r107;
	mov.u32 	%r252, %r4;
$L__BB0_4:
	add.s32 	%r109, %r10, %r252;
	shl.b32 	%r110, %r252, 1;
	add.s32 	%r111, %r11, %r110;
	mul.wide.s32 	%rd14, %r109, 2;
	add.s64 	%rd15, %rd3, %rd14;
	ld.global.nc.u16 	%rs1, [%rd15];
	st.shared.u16 	[%r111], %rs1;
	add.s32 	%r13, %r252, 32;
	setp.lt.u32 	%p3, %r252, 32;
	mov.u32 	%r252, %r13;
	@%p3 bra 	$L__BB0_4;
	add.s32 	%r251, %r251, 4;
	setp.lt.s32 	%p4, %r251, %r6;
	@%p4 bra 	$L__BB0_3;
$L__BB0_6:
	shl.b32 	%r112, %r253, 8;
	mov.u32 	%r113, _ZZ29flash_attention_phase5_kernelPK6__halfS1_S1_PS_fiiiE7O_accum;
	add.s32 	%r16, %r113, %r112;
	mov.u32 	%r254, %r4;
$L__BB0_7:
	shl.b32 	%r114, %r254, 2;
	add.s32 	%r115, %r16, %r114;
	mov.b32 	%r116, 0;
	st.shared.u32 	[%r115], %r116;
	add.s32 	%r18, %r254, 32;
	setp.lt.u32 	%p5, %r254, 32;
	mov.u32 	%r254, %r18;
	@%p5 bra 	$L__BB0_7;
	add.s32 	%r19, %r253, 4;
	setp.lt.u32 	%p6, %r253, 28;
	mov.u32 	%r253, %r19;
	@%p6 bra 	$L__BB0_6;
	ld.param.u32 	%r245, [_Z29flash_attention_phase5_kernelPK6__halfS1_S1_PS_fiii_param_7];
	bar.sync 	0;
	mov.b32 	%r117, -8388609;
	st.local.u32 	[%rd1], %r117;
	mov.b32 	%r118, 0;
	st.local.u32 	[%rd2], %r118;
	st.local.u32 	[%rd1+4], %r117;
	st.local.u32 	[%rd2+4], %r118;
	st.local.u32 	[%rd1+8], %r117;
	st.local.u32 	[%rd2+8], %r118;
	st.local.u32 	[%rd1+12], %r117;
	st.local.u32 	[%rd2+12], %r118;
	st.local.u32 	[%rd1+16], %r117;
	st.local.u32 	[%rd2+16], %r118;
	st.local.u32 	[%rd1+20], %r117;
	st.local.u32 	[%rd2+20], %r118;
	st.local.u32 	[%rd1+24], %r117;
	st.local.u32 	[%rd2+24], %r118;
	st.local.u32 	[%rd1+28], %r117;
	st.local.u32 	[%rd2+28], %r118;
	st.local.u32 	[%rd1+32], %r117;
	st.local.u32 	[%rd2+32], %r118;
	setp.lt.s32 	%p7, %r245, 1;
	@%p7 bra 	$L__BB0_16;
	cvta.to.global.u64 	%rd4, %rd9;
	mov.b32 	%r255, 0;
	shr.u32 	%r30, %r100, 5;
$L__BB0_11:
	ld.param.u32 	%r246, [_Z29flash_attention_phase5_kernelPK6__halfS1_S1_PS_fiii_param_7];
	shl.b32 	%r26, %r255, 6;
	add.s32 	%r120, %r26, 64;
	min.s32 	%r27, %r246, %r120;
	sub.s32 	%r28, %r27, %r26;
	setp.ge.s32 	%p8, %r30, %r28;
	@%p8 bra 	$L__BB0_22;
	ld.param.u32 	%r247, [_Z29flash_attention_phase5_kernelPK6__halfS1_S1_PS_fiii_param_7];
	ld.param.u32 	%r242, [_Z29flash_attention_phase5_kernelPK6__halfS1_S1_PS_fiii_param_6];
	mov.u32 	%r121, %ctaid.z;
	mul.lo.s32 	%r122, %r242, %r121;
	mad.lo.s32 	%r31, %r122, %r247, %r26;
	mov.u32 	%r256, %r30;
$L__BB0_13:
	ld.param.u32 	%r248, [_Z29flash_attention_phase5_kernelPK6__halfS1_S1_PS_fiii_param_7];
	and.b32  	%r257, %r100, 31;
	add.s32 	%r123, %r31, %r256;
	shl.b32 	%r124, %r123, 6;
	mov.u32 	%r125, %ctaid.y;
	mul.lo.s32 	%r126, %r125, %r248;
	shl.b32 	%r127, %r126, 6;
	add.s32 	%r34, %r124, %r127;
	shl.b32 	%r128, %r256, 7;
	mov.u32 	%r129, _ZZ29flash_attention_phase5_kernelPK6__halfS1_S1_PS_fiiiE6K_tile;
	add.s32 	%r35, %r129, %r128;
	mov.u32 	%r130, _ZZ29flash_attention_phase5_kernelPK6__halfS1_S1_PS_fiiiE6V_tile;
	add.s32 	%r36, %r130, %r128;
$L__BB0_14:
	ld.param.u64 	%rd26, [_Z29flash_attention_phase5_kernelPK6__halfS1_S1_PS_fiii_param_2];
	add.s32 	%r131, %r34, %r257;
	shl.b32 	%r132, %r257, 1;
	add.s32 	%r133, %r35, %r132;
	mul.wide.s32 	%rd16, %r131, 2;
	add.s64 	%rd17, %rd4, %rd16;
	ld.global.nc.u16 	%rs2, [%rd17];
	st.shared.u16 	[%r133], %rs2;
	add.s32 	%r134, %r36, %r132;
	cvta.to.global.u64 	%rd18, %rd26;
	add.s64 	%rd19, %rd18, %rd16;
	ld.global.nc.u16 	%rs3, [%rd19];
	st.shared.u16 	[%r134], %rs3;
	add.s32 	%r38, %r257, 32;
	setp.lt.u32 	%p9, %r257, 32;
	mov.u32 	%r257, %r38;
	@%p9 bra 	$L__BB0_14;
	add.s32 	%r256, %r256, 4;
	setp.lt.s32 	%p10, %r256, %r28;
	@%p10 bra 	$L__BB0_13;
	bra.uni 	$L__BB0_22;
$L__BB0_16:
	mov.u32 	%r225, %tid.x;
	shr.u32 	%r273, %r225, 5;
	setp.ge.s32 	%p44, %r273, %r6;
	@%p44 bra 	$L__BB0_21;
	ld.param.u32 	%r250, [_Z29flash_attention_phase5_kernelPK6__halfS1_S1_PS_fiii_param_7];
	ld.param.u32 	%r243, [_Z29flash_attention_phase5_kernelPK6__halfS1_S1_PS_fiii_param_6];
	ld.param.u64 	%rd27, [_Z29flash_attention_phase5_kernelPK6__halfS1_S1_PS_fiii_param_3];
	mov.u32 	%r226, %ctaid.z;
	mul.lo.s32 	%r227, %r243, %r226;
	mov.u32 	%r228, %ctaid.y;
	mul.lo.s32 	%r229, %r228, %r250;
	shl.b32 	%r230, %r229, 6;
	mov.u32 	%r231, %ctaid.x;
	shl.b32 	%r232, %r231, 5;
	mad.lo.s32 	%r21, %r227, %r250, %r232;
	and.b32  	%r22, %r225, 31;
	shl.b32 	%r234, %r225, 2;
	and.b32  	%r235, %r234, 124;
	mov.u32 	%r236, _ZZ29flash_attention_phase5_kernelPK6__halfS1_S1_PS_fiiiE7O_accum;
	add.s32 	%r23, %r236, %r235;
	or.b32  	%r24, %r230, %r22;
	cvta.to.global.u64 	%rd5, %rd27;
$L__BB0_18:
	and.b32  	%r237, %r273, -4;
	cvt.u64.u32 	%rd22, %r237;
	add.s64 	%rd23, %rd2, %rd22;
	ld.local.f32 	%f569, [%rd23];
	setp.gt.f32 	%p45, %f569, 0f00000000;
	rcp.rn.f32 	%f570, %f569;
	selp.f32 	%f102, %f570, 0f00000000, %p45;
	add.s32 	%r238, %r21, %r273;
	shl.b32 	%r239, %r238, 6;
	shl.b32 	%r240, %r273, 8;
	add.s32 	%r275, %r23, %r240;
	add.s32 	%r274, %r24, %r239;
	mov.u32 	%r276, %r22;
$L__BB0_19:
	mul.wide.s32 	%rd24, %r274, 2;
	add.s64 	%rd25, %rd5, %rd24;
	ld.shared.f32 	%f572, [%r275];
	mul.f32 	%f571, %f102, %f572;
	// begin inline asm
	{  cvt.rn.f16.f32 %rs139, %f571;}

	// end inline asm
	st.global.u16 	[%rd25], %rs139;
	add.s32 	%r93, %r276, 32;
	add.s32 	%r275, %r275, 128;
	add.s32 	%r274, %r274, 32;
	setp.lt.u32 	%p46, %r276, 32;
	mov.u32 	%r276, %r93;
	@%p46 bra 	$L__BB0_19;
	add.s32 	%r273, %r273, 4;
	setp.lt.s32 	%p47, %r273, %r6;
	@%p47 bra 	$L__BB0_18;
$L__BB0_21:
	ret;
$L__BB0_22:
	setp.ge.s32 	%p11, %r100, %r6;
	bar.sync 	0;
	mov.u32 	%r258, %r100;
	@%p11 bra 	$L__BB0_23;
	bra.uni 	$L__BB0_67;
$L__BB0_23:
	mov.u32 	%r40, %tid.x;
	shr.u32 	%r41, %r40, 5;
	setp.ge.s32 	%p15, %r41, %r6;
	@%p15 bra 	$L__BB0_66;
	and.b32  	%r42, %r27, 15;
	sub.s32 	%r43, %r28, %r42;
	and.b32  	%r44, %r27, 3;
	sub.s32 	%r45, %r28, %r44;
	and.b32  	%r46, %r27, 1;
	add.s32 	%r47, %r42, -1;
	and.b32  	%r48, %r27, 7;
	add.s32 	%r49, %r48, -1;
	mov.u32 	%r260, %r41;
$L__BB0_25:
	add.s32 	%r55, %r28, -1;
	shl.b32 	%r147, %r41, 2;
	mov.u32 	%r148, _ZZ29flash_attention_phase5_kernelPK6__halfS1_S1_PS_fiiiE12m_new_shared;
	add.s32 	%r56, %r148, %r147;
	and.b32  	%r269, %r40, 31;
	setp.ne.s32 	%p16, %r269, 0;
	shr.u32 	%r58, %r260, 2;
	and.b32  	%r149, %r260, -4;
	cvt.u64.u32 	%rd20, %r149;
	add.s64 	%rd6, %rd1, %rd20;
	shl.b32 	%r150, %r260, 8;
	mov.u32 	%r151, _ZZ29flash_attention_phase5_kernelPK6__halfS1_S1_PS_fiiiE6S_tile;
	add.s32 	%r59, %r151, %r150;
	@%p16 bra 	$L__BB0_41;
	setp.lt.s32 	%p17, %r28, 1;
	ld.local.f32 	%f581, [%rd6];
	@%p17 bra 	$L__BB0_40;
	setp.lt.u32 	%p18, %r55, 15;
	mov.b32 	%r263, 0;
	@%p18 bra 	$L__BB0_30;
	mov.b32 	%r261, 0;
$L__BB0_29:
	.pragma "nounroll";
	shl.b32 	%r154, %r261, 2;
	add.s32 	%r155, %r59, %r154;
	ld.shared.f32 	%f298, [%r155];
	max.f32 	%f299, %f581, %f298;
	ld.shared.f32 	%f300, [%r155+4];
	max.f32 	%f301, %f299, %f300;
	ld.shared.f32 	%f302, [%r155+8];
	max.f32 	%f303, %f301, %f302;
	ld.shared.f32 	%f304, [%r155+12];
	max.f32 	%f305, %f303, %f304;
	ld.shared.f32 	%f306, [%r155+16];
	max.f32 	%f307, %f305, %f306;
	ld.shared.f32 	%f308, [%r155+20];
	max.f32 	%f309, %f307, %f308;
	ld.shared.f32 	%f310, [%r155+24];
	max.f32 	%f311, %f309, %f310;
	ld.shared.f32 	%f312, [%r155+28];
	max.f32 	%f313, %f311, %f312;
	ld.shared.f32 	%f314, [%r155+32];
	max.f32 	%f315, %f313, %f314;
	ld.shared.f32 	%f316, [%r155+36];
	max.f32 	%f317, %f315, %f316;
	ld.shared.f32 	%f318, [%r155+40];
	max.f32 	%f319, %f317, %f318;
	ld.shared.f32 	%f320, [%r155+44];
	max.f32 	%f321, %f319, %f320;
	ld.shared.f32 	%f322, [%r155+48];
	max.f32 	%f323, %f321, %f322;
	ld.shared.f32 	%f324, [%r155+52];
	max.f32 	%f325, %f323, %f324;
	ld.shared.f32 	%f326, [%r155+56];
	max.f32 	%f327, %f325, %f326;
	ld.shared.f32 	%f328, [%r155+60];
	max.f32 	%f581, %f327, %f328;
	add.s32 	%r261, %r261, 16;
	setp.ne.s32 	%p19, %r261, %r43;
	mov.u32 	%r263, %r43;
	@%p19 bra 	$L__BB0_29;
$L__BB0_30:
	setp.eq.s32 	%p20, %r42, 0;
	@%p20 bra 	$L__BB0_40;
	setp.lt.u32 	%p21, %r47, 7;
	@%p21 bra 	$L__BB0_33;
	shl.b32 	%r156, %r263, 2;
	add.s32 	%r157, %r59, %r156;
	ld.shared.f32 	%f330, [%r157];
	max.f32 	%f331, %f581, %f330;
	ld.shared.f32 	%f332, [%r157+4];
	max.f32 	%f333, %f331, %f332;
	ld.shared.f32 	%f334, [%r157+8];
	max.f32 	%f335, %f333, %f334;
	ld.shared.f32 	%f336, [%r157+12];
	max.f32 	%f337, %f335, %f336;
	ld.shared.f32 	%f338, [%r157+16];
	max.f32 	%f339, %f337, %f338;
	ld.shared.f32 	%f340, [%r157+20];
	max.f32 	%f341, %f339, %f340;
	ld.shared.f32 	%f342, [%r157+24];
	max.f32 	%f343, %f341, %f342;
	ld.shared.f32 	%f344, [%r157+28];
	max.f32 	%f581, %f343, %f344;
	add.s32 	%r263, %r263, 8;
$L__BB0_33:
	setp.eq.s32 	%p22, %r48, 0;
	@%p22 bra 	$L__BB0_40;
	setp.lt.u32 	%p23, %r49, 3;
	@%p23 bra 	$L__BB0_36;
	shl.b32 	%r158, %r263, 2;
	add.s32 	%r159, %r59, %r158;
	ld.shared.f32 	%f346, [%r159];
	max.f32 	%f347, %f581, %f346;
	ld.shared.f32 	%f348, [%r159+4];
	max.f32 	%f349, %f347, %f348;
	ld.shared.f32 	%f350, [%r159+8];
	max.f32 	%f351, %f349, %f350;
	ld.shared.f32 	%f352, [%r159+12];
	max.f32 	%f581, %f351, %f352;
	add.s32 	%r263, %r263, 4;
$L__BB0_36:
	setp.eq.s32 	%p24, %r44, 0;
	@%p24 bra 	$L__BB0_40;
	setp.eq.s32 	%p25, %r44, 1;
	shl.b32 	%r160, %r263, 2;
	add.s32 	%r67, %r59, %r160;
	ld.shared.f32 	%f353, [%r67];
	max.f32 	%f581, %f581, %f353;
	@%p25 bra 	$L__BB0_40;
	setp.eq.s32 	%p26, %r44, 2;
	ld.shared.f32 	%f354, [%r67+4];
	max.f32 	%f581, %f581, %f354;
	@%p26 bra 	$L__BB0_40;
	ld.shared.f32 	%f355, [%r67+8];
	max.f32 	%f581, %f581, %f355;
$L__BB0_40:
	st.shared.f32 	[%r56], %f581;
$L__BB0_41:
	bar.sync 	0;
	ld.shared.f32 	%f80, [%r56];
	ld.local.f32 	%f356, [%rd6];
	sub.f32 	%f357, %f356, %f80;
	fma.rn.f32 	%f358, %f357, 0f3BBB989D, 0f3F000000;
	cvt.sat.f32.f32 	%f359, %f358;
	mov.f32 	%f360, 0f4B400001;
	mov.f32 	%f361, 0f437C0000;
	fma.rm.f32 	%f362, %f359, %f361, %f360;
	add.f32 	%f363, %f362, 0fCB40007F;
	neg.f32 	%f364, %f363;
	fma.rn.f32 	%f365, %f357, 0f3FB8AA3B, %f364;
	fma.rn.f32 	%f366, %f357, 0f32A57060, %f365;
	mov.b32 	%r161, %f362;
	shl.b32 	%r162, %r161, 23;
	mov.b32 	%f367, %r162;
	ex2.approx.ftz.f32 	%f368, %f366;
	mul.f32 	%f81, %f368, %f367;
	mov.u32 	%r164, _ZZ29flash_attention_phase5_kernelPK6__halfS1_S1_PS_fiiiE7O_accum;
	add.s32 	%r68, %r164, %r150;
	mov.u32 	%r265, %r269;
$L__BB0_42:
	shl.b32 	%r165, %r265, 2;
	add.s32 	%r166, %r68, %r165;
	ld.shared.f32 	%f369, [%r166];
	mul.f32 	%f370, %f81, %f369;
	st.shared.f32 	[%r166], %f370;
	add.s32 	%r70, %r265, 32;
	setp.lt.u32 	%p27, %r265, 32;
	mov.u32 	%r265, %r70;
	@%p27 bra 	$L__BB0_42;
	mov.u32 	%r168, _ZZ29flash_attention_phase5_kernelPK6__halfS1_S1_PS_fiiiE12l_new_shared;
	add.s32 	%r71, %r168, %r147;
	setp.ne.s32 	%p28, %r269, 0;
	mul.wide.u32 	%rd21, %r58, 4;
	add.s64 	%rd7, %rd2, %rd21;
	@%p28 bra 	$L__BB0_54;
	setp.lt.s32 	%p29, %r28, 1;
	ld.local.f32 	%f371, [%rd7];
	mul.f32 	%f587, %f81, %f371;
	@%p29 bra 	$L__BB0_53;
	setp.lt.u32 	%p30, %r55, 3;
	mov.b32 	%r268, 0;
	@%p30 bra 	$L__BB0_48;
	mov.b32 	%r266, 0;
$L__BB0_47:
	.pragma "nounroll";
	shl.b32 	%r171, %r266, 2;
	add.s32 	%r172, %r59, %r171;
	ld.shared.f32 	%f373, [%r172];
	sub.f32 	%f374, %f373, %f80;
	fma.rn.f32 	%f375, %f374, 0f3BBB989D, 0f3F000000;
	cvt.sat.f32.f32 	%f376, %f375;
	mov.f32 	%f377, 0f4B400001;
	mov.f32 	%f378, 0f437C0000;
	fma.rm.f32 	%f379, %f376, %f378, %f377;
	add.f32 	%f380, %f379, 0fCB40007F;
	neg.f32 	%f381, %f380;
	fma.rn.f32 	%f382, %f374, 0f3FB8AA3B, %f381;
	fma.rn.f32 	%f383, %f374, 0f32A57060, %f382;
	mov.b32 	%r173, %f379;
	shl.b32 	%r174, %r173, 23;
	mov.b32 	%f384, %r174;
	ex2.approx.ftz.f32 	%f385, %f383;
	fma.rn.f32 	%f386, %f385, %f384, %f587;
	ld.shared.f32 	%f387, [%r172+4];
	sub.f32 	%f388, %f387, %f80;
	fma.rn.f32 	%f389, %f388, 0f3BBB989D, 0f3F000000;
	cvt.sat.f32.f32 	%f390, %f389;
	fma.rm.f32 	%f391, %f390, %f378, %f377;
	add.f32 	%f392, %f391, 0fCB40007F;
	neg.f32 	%f393, %f392;
	fma.rn.f32 	%f394, %f388, 0f3FB8AA3B, %f393;
	fma.rn.f32 	%f395, %f388, 0f32A57060, %f394;
	mov.b32 	%r175, %f391;
	shl.b32 	%r176, %r175, 23;
	mov.b32 	%f396, %r176;
	ex2.approx.ftz.f32 	%f397, %f395;
	fma.rn.f32 	%f398, %f397, %f396, %f386;
	ld.shared.f32 	%f399, [%r172+8];
	sub.f32 	%f400, %f399, %f80;
	fma.rn.f32 	%f401, %f400, 0f3BBB989D, 0f3F000000;
	cvt.sat.f32.f32 	%f402, %f401;
	fma.rm.f32 	%f403, %f402, %f378, %f377;
	add.f32 	%f404, %f403, 0fCB40007F;
	neg.f32 	%f405, %f404;
	fma.rn.f32 	%f406, %f400, 0f3FB8AA3B, %f405;
	fma.rn.f32 	%f407, %f400, 0f32A57060, %f406;
	mov.b32 	%r177, %f403;
	shl.b32 	%r178, %r177, 23;
	mov.b32 	%f408, %r178;
	ex2.approx.ftz.f32 	%f409, %f407;
	fma.rn.f32 	%f410, %f409, %f408, %f398;
	ld.shared.f32 	%f411, [%r172+12];
	sub.f32 	%f412, %f411, %f80;
	fma.rn.f32 	%f413, %f412, 0f3BBB989D, 0f3F000000;
	cvt.sat.f32.f32 	%f414, %f413;
	fma.rm.f32 	%f415, %f414, %f378, %f377;
	add.f32 	%f416, %f415, 0fCB40007F;
	neg.f32 	%f417, %f416;
	fma.rn.f32 	%f418, %f412, 0f3FB8AA3B, %f417;
	fma.rn.f32 	%f419, %f412, 0f32A57060, %f418;
	mov.b32 	%r179, %f415;
	shl.b32 	%r180, %r179, 23;
	mov.b32 	%f420, %r180;
	ex2.approx.ftz.f32 	%f421, %f419;
	fma.rn.f32 	%f587, %f421, %f420, %f410;
	add.s32 	%r266, %r266, 4;
	setp.ne.s32 	%p31, %r266, %r45;
	mov.u32 	%r268, %r45;
	@%p31 bra 	$L__BB0_47;
$L__BB0_48:
	setp.eq.s32 	%p32, %r44, 0;
	@%p32 bra 	$L__BB0_53;
	setp.eq.s32 	%p33, %r44, 1;
	@%p33 bra 	$L__BB0_51;
	shl.b32 	%r181, %r268, 2;
	add.s32 	%r182, %r59, %r181;
	ld.shared.f32 	%f423, [%r182];
	sub.f32 	%f424, %f423, %f80;
	fma.rn.f32 	%f425, %f424, 0f3BBB989D, 0f3F000000;
	cvt.sat.f32.f32 	%f426, %f425;
	mov.f32 	%f427, 0f4B400001;
	mov.f32 	%f428, 0f437C0000;
	fma.rm.f32 	%f429, %f426, %f428, %f427;
	add.f32 	%f430, %f429, 0fCB40007F;
	neg.f32 	%f431, %f430;
	fma.rn.f32 	%f432, %f424, 0f3FB8AA3B, %f431;
	fma.rn.f32 	%f433, %f424, 0f32A57060, %f432;
	mov.b32 	%r183, %f429;
	shl.b32 	%r184, %r183, 23;
	mov.b32 	%f434, %r184;
	ex2.approx.ftz.f32 	%f435, %f433;
	fma.rn.f32 	%f436, %f435, %f434, %f587;
	ld.shared.f32 	%f437, [%r182+4];
	sub.f32 	%f438, %f437, %f80;
	fma.rn.f32 	%f439, %f438, 0f3BBB989D, 0f3F000000;
	cvt.sat.f32.f32 	%f440, %f439;
	fma.rm.f32 	%f441, %f440, %f428, %f427;
	add.f32 	%f442, %f441, 0fCB40007F;
	neg.f32 	%f443, %f442;
	fma.rn.f32 	%f444, %f438, 0f3FB8AA3B, %f443;
	fma.rn.f32 	%f445, %f438, 0f32A57060, %f444;
	mov.b32 	%r185, %f441;
	shl.b32 	%r186, %r185, 23;
	mov.b32 	%f446, %r186;
	ex2.approx.ftz.f32 	%f447, %f445;
	fma.rn.f32 	%f587, %f447, %f446, %f436;
	add.s32 	%r268, %r268, 2;
$L__BB0_51:
	setp.eq.s32 	%p34, %r46, 0;
	@%p34 bra 	$L__BB0_53;
	shl.b32 	%r187, %r268, 2;
	add.s32 	%r188, %r59, %r187;
	ld.shared.f32 	%f448, [%r188];
	sub.f32 	%f449, %f448, %f80;
	fma.rn.f32 	%f450, %f449, 0f3BBB989D, 0f3F000000;
	cvt.sat.f32.f32 	%f451, %f450;
	mov.f32 	%f452, 0f4B400001;
	mov.f32 	%f453, 0f437C0000;
	fma.rm.f32 	%f454, %f451, %f453, %f452;
	add.f32 	%f455, %f454, 0fCB40007F;
	neg.f32 	%f456, %f455;
	fma.rn.f32 	%f457, %f449, 0f3FB8AA3B, %f456;
	fma.rn.f32 	%f458, %f449, 0f32A57060, %f457;
	mov.b32 	%r189, %f454;
	shl.b32 	%r190, %r189, 23;
	mov.b32 	%f459, %r190;
	ex2.approx.ftz.f32 	%f460, %f458;
	fma.rn.f32 	%f587, %f460, %f459, %f587;
$L__BB0_53:
	st.shared.f32 	[%r71], %f587;
$L__BB0_54:
	bar.sync 	0;
	ld.shared.f32 	%f92, [%r71];
$L__BB0_55:
	mov.u32 	%r77, %r269;
	setp.lt.s32 	%p35, %r28, 1;
	mov.f32 	%f593, 0f00000000;
	@%p35 bra 	$L__BB0_64;
	setp.lt.u32 	%p36, %r55, 3;
	shl.b32 	%r192, %r77, 1;
	mov.u32 	%r193, _ZZ29flash_attention_phase5_kernelPK6__halfS1_S1_PS_fiiiE6V_tile;
	add.s32 	%r78, %r193, %r192;
	mov.f32 	%f593, 0f00000000;
	mov.b32 	%r272, 0;
	@%p36 bra 	$L__BB0_59;
	mov.f32 	%f593, 0f00000000;
	mov.b32 	%r270, 0;
$L__BB0_58:
	.pragma "nounroll";
	shl.b32 	%r195, %r270, 2;
	add.s32 	%r196, %r59, %r195;
	ld.shared.f32 	%f469, [%r196];
	sub.f32 	%f470, %f469, %f80;
	fma.rn.f32 	%f471, %f470, 0f3BBB989D, 0f3F000000;
	cvt.sat.f32.f32 	%f472, %f471;
	mov.f32 	%f473, 0f4B400001;
	mov.f32 	%f474, 0f437C0000;
	fma.rm.f32 	%f475, %f472, %f474, %f473;
	add.f32 	%f476, %f475, 0fCB40007F;
	neg.f32 	%f477, %f476;
	fma.rn.f32 	%f478, %f470, 0f3FB8AA3B, %f477;
	fma.rn.f32 	%f479, %f470, 0f32A57060, %f478;
	mov.b32 	%r197, %f475;
	shl.b32 	%r198, %r197, 23;
	mov.b32 	%f480, %r198;
	ex2.approx.ftz.f32 	%f481, %f479;
	mul.f32 	%f482, %f481, %f480;
	shl.b32 	%r199, %r270, 7;
	add.s32 	%r200, %r78, %r199;
	ld.shared.u16 	%rs132, [%r200];
	// begin inline asm
	{  cvt.f32.f16 %f465, %rs132;}

	// end inline asm
	fma.rn.f32 	%f483, %f465, %f482, %f593;
	ld.shared.f32 	%f484, [%r196+4];
	sub.f32 	%f485, %f484, %f80;
	fma.rn.f32 	%f486, %f485, 0f3BBB989D, 0f3F000000;
	cvt.sat.f32.f32 	%f487, %f486;
	fma.rm.f32 	%f488, %f487, %f474, %f473;
	add.f32 	%f489, %f488, 0fCB40007F;
	neg.f32 	%f490, %f489;
	fma.rn.f32 	%f491, %f485, 0f3FB8AA3B, %f490;
	fma.rn.f32 	%f492, %f485, 0f32A57060, %f491;
	mov.b32 	%r201, %f488;
	shl.b32 	%r202, %r201, 23;
	mov.b32 	%f493, %r202;
	ex2.approx.ftz.f32 	%f494, %f492;
	mul.f32 	%f495, %f494, %f493;
	ld.shared.u16 	%rs133, [%r200+128];
	// begin inline asm
	{  cvt.f32.f16 %f466, %rs133;}

	// end inline asm
	fma.rn.f32 	%f496, %f466, %f495, %f483;
	ld.shared.f32 	%f497, [%r196+8];
	sub.f32 	%f498, %f497, %f80;
	fma.rn.f32 	%f499, %f498, 0f3BBB989D, 0f3F000000;
	cvt.sat.f32.f32 	%f500, %f499;
	fma.rm.f32 	%f501, %f500, %f474, %f473;
	add.f32 	%f502, %f501, 0fCB40007F;
	neg.f32 	%f503, %f502;
	fma.rn.f32 	%f504, %f498, 0f3FB8AA3B, %f503;
	fma.rn.f32 	%f505, %f498, 0f32A57060, %f504;
	mov.b32 	%r203, %f501;
	shl.b32 	%r204, %r203, 23;
	mov.b32 	%f506, %r204;
	ex2.approx.ftz.f32 	%f507, %f505;
	mul.f32 	%f508, %f507, %f506;
	ld.shared.u16 	%rs134, [%r200+256];
	// begin inline asm
	{  cvt.f32.f16 %f467, %rs134;}

	// end inline asm
	fma.rn.f32 	%f509, %f467, %f508, %f496;
	ld.shared.f32 	%f510, [%r196+12];
	sub.f32 	%f511, %f510, %f80;
	fma.rn.f32 	%f512, %f511, 0f3BBB989D, 0f3F000000;
	cvt.sat.f32.f32 	%f513, %f512;
	fma.rm.f32 	%f514, %f513, %f474, %f473;
	add.f32 	%f515, %f514, 0fCB40007F;
	neg.f32 	%f516, %f515;
	fma.rn.f32 	%f517, %f511, 0f3FB8AA3B, %f516;
	fma.rn.f32 	%f518, %f511, 0f32A57060, %f517;
	mov.b32 	%r205, %f514;
	shl.b32 	%r206, %r205, 23;
	mov.b32 	%f519, %r206;
	ex2.approx.ftz.f32 	%f520, %f518;
	mul.f32 	%f521, %f520, %f519;
	ld.shared.u16 	%rs135, [%r200+384];
	// begin inline asm
	{  cvt.f32.f16 %f468, %rs135;}

	// end inline asm
	fma.rn.f32 	%f593, %f468, %f521, %f509;
	add.s32 	%r270, %r270, 4;
	setp.ne.s32 	%p37, %r270, %r45;
	mov.u32 	%r272, %r45;
	@%p37 bra 	$L__BB0_58;
$L__BB0_59:
	setp.eq.s32 	%p38, %r44, 0;
	@%p38 bra 	$L__BB0_64;
	setp.eq.s32 	%p39, %r44, 1;
	@%p39 bra 	$L__BB0_62;
	shl.b32 	%r207, %r272, 2;
	add.s32 	%r208, %r59, %r207;
	ld.shared.f32 	%f525, [%r208];
	sub.f32 	%f526, %f525, %f80;
	fma.rn.f32 	%f527, %f526, 0f3BBB989D, 0f3F000000;
	cvt.sat.f32.f32 	%f528, %f527;
	mov.f32 	%f529, 0f4B400001;
	mov.f32 	%f530, 0f437C0000;
	fma.rm.f32 	%f531, %f528, %f530, %f529;
	add.f32 	%f532, %f531, 0fCB40007F;
	neg.f32 	%f533, %f532;
	fma.rn.f32 	%f534, %f526, 0f3FB8AA3B, %f533;
	fma.rn.f32 	%f535, %f526, 0f32A57060, %f534;
	mov.b32 	%r209, %f531;
	shl.b32 	%r210, %r209, 23;
	mov.b32 	%f536, %r210;
	ex2.approx.ftz.f32 	%f537, %f535;
	mul.f32 	%f538, %f537, %f536;
	shl.b32 	%r211, %r272, 7;
	add.s32 	%r212, %r78, %r211;
	ld.shared.u16 	%rs136, [%r212];
	// begin inline asm
	{  cvt.f32.f16 %f523, %rs136;}

	// end inline asm
	fma.rn.f32 	%f539, %f523, %f538, %f593;
	ld.shared.f32 	%f540, [%r208+4];
	sub.f32 	%f541, %f540, %f80;
	fma.rn.f32 	%f542, %f541, 0f3BBB989D, 0f3F000000;
	cvt.sat.f32.f32 	%f543, %f542;
	fma.rm.f32 	%f544, %f543, %f530, %f529;
	add.f32 	%f545, %f544, 0fCB40007F;
	neg.f32 	%f546, %f545;
	fma.rn.f32 	%f547, %f541, 0f3FB8AA3B, %f546;
	fma.rn.f32 	%f548, %f541, 0f32A57060, %f547;
	mov.b32 	%r213, %f544;
	shl.b32 	%r214, %r213, 23;
	mov.b32 	%f549, %r214;
	ex2.approx.ftz.f32 	%f550, %f548;
	mul.f32 	%f551, %f550, %f549;
	ld.shared.u16 	%rs137, [%r212+128];
	// begin inline asm
	{  cvt.f32.f16 %f524, %rs137;}

	// end inline asm
	fma.rn.f32 	%f593, %f524, %f551, %f539;
	add.s32 	%r272, %r272, 2;
$L__BB0_62:
	setp.eq.s32 	%p40, %r46, 0;
	@%p40 bra 	$L__BB0_64;
	shl.b32 	%r215, %r272, 2;
	add.s32 	%r216, %r59, %r215;
	ld.shared.f32 	%f553, [%r216];
	sub.f32 	%f554, %f553, %f80;
	fma.rn.f32 	%f555, %f554, 0f3BBB989D, 0f3F000000;
	cvt.sat.f32.f32 	%f556, %f555;
	mov.f32 	%f557, 0f4B400001;
	mov.f32 	%f558, 0f437C0000;
	fma.rm.f32 	%f559, %f556, %f558, %f557;
	add.f32 	%f560, %f559, 0fCB40007F;
	neg.f32 	%f561, %f560;
	fma.rn.f32 	%f562, %f554, 0f3FB8AA3B, %f561;
	fma.rn.f32 	%f563, %f554, 0f32A57060, %f562;
	mov.b32 	%r217, %f559;
	shl.b32 	%r218, %r217, 23;
	mov.b32 	%f564, %r218;
	ex2.approx.ftz.f32 	%f565, %f563;
	mul.f32 	%f566, %f565, %f564;
	shl.b32 	%r219, %r272, 7;
	add.s32 	%r220, %r78, %r219;
	ld.shared.u16 	%rs138, [%r220];
	// begin inline asm
	{  cvt.f32.f16 %f552, %rs138;}

	// end inline asm
	fma.rn.f32 	%f593, %f552, %f566, %f593;
$L__BB0_64:
	shl.b32 	%r221, %r77, 2;
	add.s32 	%r222, %r68, %r221;
	ld.shared.f32 	%f567, [%r222];
	add.f32 	%f568, %f593, %f567;
	st.shared.f32 	[%r222], %f568;
	add.s32 	%r269, %r77, 32;
	setp.lt.u32 	%p41, %r77, 32;
	@%p41 bra 	$L__BB0_55;
	st.local.f32 	[%rd6], %f80;
	st.local.f32 	[%rd7], %f92;
	add.s32 	%r260, %r260, 4;
	setp.lt.s32 	%p42, %r260, %r6;
	@%p42 bra 	$L__BB0_25;
$L__BB0_66:
	ld.param.u32 	%r249, [_Z29flash_attention_phase5_kernelPK6__halfS1_S1_PS_fiii_param_7];
	bar.sync 	0;
	add.s32 	%r255, %r255, 1;
	add.s32 	%r223, %r249, 63;
	shr.u32 	%r224, %r223, 6;
	setp.eq.s32 	%p43, %r255, %r224;
	@%p43 bra 	$L__BB0_16;
	bra.uni 	$L__BB0_11;
$L__BB0_67:
	setp.lt.s32 	%p12, %r28, 1;
	@%p12 bra 	$L__BB0_70;
	shl.b32 	%r136, %r258, 7;
	mov.u32 	%r137, _ZZ29flash_attention_phase5_kernelPK6__halfS1_S1_PS_fiiiE6Q_tile;
	add.s32 	%r138, %r137, %r136;
	ld.shared.u16 	%rs4, [%r138];
	ld.shared.u16 	%rs5, [%r138+2];
	ld.shared.u16 	%rs6, [%r138+4];
	ld.shared.u16 	%rs7, [%r138+6];
	ld.shared.u16 	%rs8, [%r138+8];
	ld.shared.u16 	%rs9, [%r138+10];
	ld.shared.u16 	%rs10, [%r138+12];
	ld.shared.u16 	%rs11, [%r138+14];
	ld.shared.u16 	%rs12, [%r138+16];
	ld.shared.u16 	%rs13, [%r138+18];
	ld.shared.u16 	%rs14, [%r138+20];
	ld.shared.u16 	%rs15, [%r138+22];
	ld.shared.u16 	%rs16, [%r138+24];
	ld.shared.u16 	%rs17, [%r138+26];
	ld.shared.u16 	%rs18, [%r138+28];
	ld.shared.u16 	%rs19, [%r138+30];
	ld.shared.u16 	%rs20, [%r138+32];
	ld.shared.u16 	%rs21, [%r138+34];
	ld.shared.u16 	%rs22, [%r138+36];
	ld.shared.u16 	%rs23, [%r138+38];
	ld.shared.u16 	%rs24, [%r138+40];
	ld.shared.u16 	%rs25, [%r138+42];
	ld.shared.u16 	%rs26, [%r138+44];
	ld.shared.u16 	%rs27, [%r138+46];
	ld.shared.u16 	%rs28, [%r138+48];
	ld.shared.u16 	%rs29, [%r138+50];
	ld.shared.u16 	%rs30, [%r138+52];
	ld.shared.u16 	%rs31, [%r138+54];
	ld.shared.u16 	%rs32, [%r138+56];
	ld.shared.u16 	%rs33, [%r138+58];
	ld.shared.u16 	%rs34, [%r138+60];
	ld.shared.u16 	%rs35, [%r138+62];
	ld.shared.u16 	%rs36, [%r138+64];
	ld.shared.u16 	%rs37, [%r138+66];
	ld.shared.u16 	%rs38, [%r138+68];
	ld.shared.u16 	%rs39, [%r138+70];
	ld.shared.u16 	%rs40, [%r138+72];
	ld.shared.u16 	%rs41, [%r138+74];
	ld.shared.u16 	%rs42, [%r138+76];
	ld.shared.u16 	%rs43, [%r138+78];
	ld.shared.u16 	%rs44, [%r138+80];
	ld.shared.u16 	%rs45, [%r138+82];
	ld.shared.u16 	%rs46, [%r138+84];
	ld.shared.u16 	%rs47, [%r138+86];
	ld.shared.u16 	%rs48, [%r138+88];
	ld.shared.u16 	%rs49, [%r138+90];
	ld.shared.u16 	%rs50, [%r138+92];
	ld.shared.u16 	%rs51, [%r138+94];
	ld.shared.u16 	%rs52, [%r138+96];
	ld.shared.u16 	%rs53, [%r138+98];
	ld.shared.u16 	%rs54, [%r138+100];
	ld.shared.u16 	%rs55, [%r138+102];
	ld.shared.u16 	%rs56, [%r138+104];
	ld.shared.u16 	%rs57, [%r138+106];
	ld.shared.u16 	%rs58, [%r138+108];
	ld.shared.u16 	%rs59, [%r138+110];
	ld.shared.u16 	%rs60, [%r138+112];
	ld.shared.u16 	%rs61, [%r138+114];
	ld.shared.u16 	%rs62, [%r138+116];
	ld.shared.u16 	%rs63, [%r138+118];
	ld.shared.u16 	%rs64, [%r138+120];
	ld.shared.u16 	%rs65, [%r138+122];
	ld.shared.u16 	%rs66, [%r138+124];
	ld.shared.u16 	%rs67, [%r138+126];
	// begin inline asm
	{  cvt.f32.f16 %f104, %rs4;}

	// end inline asm
	// begin inline asm
	{  cvt.f32.f16 %f105, %rs5;}

	// end inline asm
	// begin inline asm
	{  cvt.f32.f16 %f106, %rs6;}

	// end inline asm
	// begin inline asm
	{  cvt.f32.f16 %f107, %rs7;}

	// end inline asm
	// begin inline asm
	{  cvt.f32.f16 %f108, %rs8;}

	// end inline asm
	// begin inline asm
	{  cvt.f32.f16 %f109, %rs9;}

	// end inline asm
	// begin inline asm
	{  cvt.f32.f16 %f110, %rs10;}

	// end inline asm
	// begin inline asm
	{  cvt.f32.f16 %f111, %rs11;}

	// end inline asm
	// begin inline asm
	{  cvt.f32.f16 %f112, %rs12;}

	// end inline asm
	// begin inline asm
	{  cvt.f32.f16 %f113, %rs13;}

	// end inline asm
	// begin inline asm
	{  cvt.f32.f16 %f114, %rs14;}

	// end inline asm
	// begin inline asm
	{  cvt.f32.f16 %f115, %rs15;}

	// end inline asm
	// begin inline asm
	{  cvt.f32.f16 %f116, %rs16;}

	// end inline asm
	// begin inline asm
	{  cvt.f32.f16 %f117, %rs17;}

	// end inline asm
	// begin inline asm
	{  cvt.f32.f16 %f118, %rs18;}

	// end inline asm
	// begin inline asm
	{  cvt.f32.f16 %f119, %rs19;}

	// end inline asm
	// begin inline asm
	{  cvt.f32.f16 %f120, %rs20;}

	// end inline asm
	// begin inline asm
	{  cvt.f32.f16 %f121, %rs21;}

	// end inline asm
	// begin inline asm
	{  cvt.f32.f16 %f122, %rs22;}

	// end inline asm
	// begin inline asm
	{  cvt.f32.f16 %f123, %rs23;}

	// end inline asm
	// begin inline asm
	{  cvt.f32.f16 %f124, %rs24;}

	// end inline asm
	// begin inline asm
	{  cvt.f32.f16 %f125, %rs25;}

	// end inline asm
	// begin inline asm
	{  cvt.f32.f16 %f126, %rs26;}

	// end inline asm
	// begin inline asm
	{  cvt.f32.f16 %f127, %rs27;}

	// end inline asm
	// begin inline asm
	{  cvt.f32.f16 %f128, %rs28;}

	// end inline asm
	// begin inline asm
	{  cvt.f32.f16 %f129, %rs29;}

	// end inline asm
	// begin inline asm
	{  cvt.f32.f16 %f130, %rs30;}

	// end inline asm
	// begin inline asm
	{  cvt.f32.f16 %f131, %rs31;}

	// end inline asm
	// begin inline asm
	{  cvt.f32.f16 %f132, %rs32;}

	// end inline asm
	// begin inline asm
	{  cvt.f32.f16 %f133, %rs33;}

	// end inline asm
	// begin inline asm
	{  cvt.f32.f16 %f134, %rs34;}

	// end inline asm
	// begin inline asm
	{  cvt.f32.f16 %f135, %rs35;}

	// end inline asm
	// begin inline asm
	{  cvt.f32.f16 %f136, %rs36;}

	// end inline asm
	// begin inline asm
	{  cvt.f32.f16 %f137, %rs37;}

	// end inline asm
	// begin inline asm
	{  cvt.f32.f16 %f138, %rs38;}

	// end inline asm
	// begin inline asm
	{  cvt.f32.f16 %f139, %rs39;}

	// end inline asm
	// begin inline asm
	{  cvt.f32.f16 %f140, %rs40;}

	// end inline asm
	// begin inline asm
	{  cvt.f32.f16 %f141, %rs41;}

	// end inline asm
	// begin inline asm
	{  cvt.f32.f16 %f142, %rs42;}

	// end inline asm
	// begin inline asm
	{  cvt.f32.f16 %f143, %rs43;}

	// end inline asm
	// begin inline asm
	{  cvt.f32.f16 %f144, %rs44;}

	// end inline asm
	// begin inline asm
	{  cvt.f32.f16 %f145, %rs45;}

	// end inline asm
	// begin inline asm
	{  cvt.f32.f16 %f146, %rs46;}

	// end inline asm
	// begin inline asm
	{  cvt.f32.f16 %f147, %rs47;}

	// end inline asm
	// begin inline asm
	{  cvt.f32.f16 %f148, %rs48;}

	// end inline asm
	// begin inline asm
	{  cvt.f32.f16 %f149, %rs49;}

	// end inline asm
	// begin inline asm
	{  cvt.f32.f16 %f150, %rs50;}

	// end inline asm
	// begin inline asm
	{  cvt.f32.f16 %f151, %rs51;}

	// end inline asm
	// begin inline asm
	{  cvt.f32.f16 %f152, %rs52;}

	// end inline asm
	// begin inline asm
	{  cvt.f32.f16 %f153, %rs53;}

	// end inline asm
	// begin inline asm
	{  cvt.f32.f16 %f154, %rs54;}

	// end inline asm
	// begin inline asm
	{  cvt.f32.f16 %f155, %rs55;}

	// end inline asm
	// begin inline asm
	{  cvt.f32.f16 %f156, %rs56;}

	// end inline asm
	// begin inline asm
	{  cvt.f32.f16 %f157, %rs57;}

	// end inline asm
	// begin inline asm
	{  cvt.f32.f16 %f158, %rs58;}

	// end inline asm
	// begin inline asm
	{  cvt.f32.f16 %f159, %rs59;}

	// end inline asm
	// begin inline asm
	{  cvt.f32.f16 %f160, %rs60;}

	// end inline asm
	// begin inline asm
	{  cvt.f32.f16 %f161, %rs61;}

	// end inline asm
	// begin inline asm
	{  cvt.f32.f16 %f162, %rs62;}

	// end inline asm
	// begin inline asm
	{  cvt.f32.f16 %f163, %rs63;}

	// end inline asm
	// begin inline asm
	{  cvt.f32.f16 %f164, %rs64;}

	// end inline asm
	// begin inline asm
	{  cvt.f32.f16 %f165, %rs65;}

	// end inline asm
	// begin inline asm
	{  cvt.f32.f16 %f166, %rs66;}

	// end inline asm
	// begin inline asm
	{  cvt.f32.f16 %f167, %rs67;}

	// end inline asm
	mov.b32 	%r259, 0;
$L__BB0_69:
	ld.param.f32 	%f573, [_Z29flash_attention_phase5_kernelPK6__halfS1_S1_PS_fiii_param_4];
	shl.b32 	%r139, %r259, 7;
	mov.u32 	%r140, _ZZ29flash_attention_phase5_kernelPK6__halfS1_S1_PS_fiiiE6K_tile;
	add.s32 	%r141, %r140, %r139;
	ld.shared.u16 	%rs68, [%r141];
	// begin inline asm
	{  cvt.f32.f16 %f168, %rs68;}

	// end inline asm
	fma.rn.f32 	%f232, %f104, %f168, 0f00000000;
	ld.shared.u16 	%rs69, [%r141+2];
	// begin inline asm
	{  cvt.f32.f16 %f169, %rs69;}

	// end inline asm
	fma.rn.f32 	%f233, %f105, %f169, %f232;
	ld.shared.u16 	%rs70, [%r141+4];
	// begin inline asm
	{  cvt.f32.f16 %f170, %rs70;}

	// end inline asm
	fma.rn.f32 	%f234, %f106, %f170, %f233;
	ld.shared.u16 	%rs71, [%r141+6];
	// begin inline asm
	{  cvt.f32.f16 %f171, %rs71;}

	// end inline asm
	fma.rn.f32 	%f235, %f107, %f171, %f234;
	ld.shared.u16 	%rs72, [%r141+8];
	// begin inline asm
	{  cvt.f32.f16 %f172, %rs72;}

	// end inline asm
	fma.rn.f32 	%f236, %f108, %f172, %f235;
	ld.shared.u16 	%rs73, [%r141+10];
	// begin inline asm
	{  cvt.f32.f16 %f173, %rs73;}

	// end inline asm
	fma.rn.f32 	%f237, %f109, %f173, %f236;
	ld.shared.u16 	%rs74, [%r141+12];
	// begin inline asm
	{  cvt.f32.f16 %f174, %rs74;}

	// end inline asm
	fma.rn.f32 	%f238, %f110, %f174, %f237;
	ld.shared.u16 	%rs75, [%r141+14];
	// begin inline asm
	{  cvt.f32.f16 %f175, %rs75;}

	// end inline asm
	fma.rn.f32 	%f239, %f111, %f175, %f238;
	ld.shared.u16 	%rs76, [%r141+16];
	// begin inline asm
	{  cvt.f32.f16 %f176, %rs76;}

	// end inline asm
	fma.rn.f32 	%f240, %f112, %f176, %f239;
	ld.shared.u16 	%rs77, [%r141+18];
	// begin inline asm
	{  cvt.f32.f16 %f177, %rs77;}

	// end inline asm
	fma.rn.f32 	%f241, %f113, %f177, %f240;
	ld.shared.u16 	%rs78, [%r141+20];
	// begin inline asm
	{  cvt.f32.f16 %f178, %rs78;}

	// end inline asm
	fma.rn.f32 	%f242, %f114, %f178, %f241;
	ld.shared.u16 	%rs79, [%r141+22];
	// begin inline asm
	{  cvt.f32.f16 %f179, %rs79;}

	// end inline asm
	fma.rn.f32 	%f243, %f115, %f179, %f242;
	ld.shared.u16 	%rs80, [%r141+24];
	// begin inline asm
	{  cvt.f32.f16 %f180, %rs80;}

	// end inline asm
	fma.rn.f32 	%f244, %f116, %f180, %f243;
	ld.shared.u16 	%rs81, [%r141+26];
	// begin inline asm
	{  cvt.f32.f16 %f181, %rs81;}

	// end inline asm
	fma.rn.f32 	%f245, %f117, %f181, %f244;
	ld.shared.u16 	%rs82, [%r141+28];
	// begin inline asm
	{  cvt.f32.f16 %f182, %rs82;}

	// end inline asm
	fma.rn.f32 	%f246, %f118, %f182, %f245;
	ld.shared.u16 	%rs83, [%r141+30];
	// begin inline asm
	{  cvt.f32.f16 %f183, %rs83;}

	// end inline asm
	fma.rn.f32 	%f247, %f119, %f183, %f246;
	ld.shared.u16 	%rs84, [%r141+32];
	// begin inline asm
	{  cvt.f32.f16 %f184, %rs84;}

	// end inline asm
	fma.rn.f32 	%f248, %f120, %f184, %f247;
	ld.shared.u16 	%rs85, [%r141+34];
	// begin inline asm
	{  cvt.f32.f16 %f185, %rs85;}

	// end inline asm
	fma.rn.f32 	%f249, %f121, %f185, %f248;
	ld.shared.u16 	%rs86, [%r141+36];
	// begin inline asm
	{  cvt.f32.f16 %f186, %rs86;}

	// end inline asm
	fma.rn.f32 	%f250, %f122, %f186, %f249;
	ld.shared.u16 	%rs87, [%r141+38];
	// begin inline asm
	{  cvt.f32.f16 %f187, %rs87;}

	// end inline asm
	fma.rn.f32 	%f251, %f123, %f187, %f250;
	ld.shared.u16 	%rs88, [%r141+40];
	// begin inline asm
	{  cvt.f32.f16 %f188, %rs88;}

	// end inline asm
	fma.rn.f32 	%f252, %f124, %f188, %f251;
	ld.shared.u16 	%rs89, [%r141+42];
	// begin inline asm
	{  cvt.f32.f16 %f189, %rs89;}

	// end inline asm
	fma.rn.f32 	%f253, %f125, %f189, %f252;
	ld.shared.u16 	%rs90, [%r141+44];
	// begin inline asm
	{  cvt.f32.f16 %f190, %rs90;}

	// end inline asm
	fma.rn.f32 	%f254, %f126, %f190, %f253;
	ld.shared.u16 	%rs91, [%r141+46];
	// begin inline asm
	{  cvt.f32.f16 %f191, %rs91;}

	// end inline asm
	fma.rn.f32 	%f255, %f127, %f191, %f254;
	ld.shared.u16 	%rs92, [%r141+48];
	// begin inline asm
	{  cvt.f32.f16 %f192, %rs92;}

	// end inline asm
	fma.rn.f32 	%f256, %f128, %f192, %f255;
	ld.shared.u16 	%rs93, [%r141+50];
	// begin inline asm
	{  cvt.f32.f16 %f193, %rs93;}

	// end inline asm
	fma.rn.f32 	%f257, %f129, %f193, %f256;
	ld.shared.u16 	%rs94, [%r141+52];
	// begin inline asm
	{  cvt.f32.f16 %f194, %rs94;}

	// end inline asm
	fma.rn.f32 	%f258, %f130, %f194, %f257;
	ld.shared.u16 	%rs95, [%r141+54];
	// begin inline asm
	{  cvt.f32.f16 %f195, %rs95;}

	// end inline asm
	fma.rn.f32 	%f259, %f131, %f195, %f258;
	ld.shared.u16 	%rs96, [%r141+56];
	// begin inline asm
	{  cvt.f32.f16 %f196, %rs96;}

	// end inline asm
	fma.rn.f32 	%f260, %f132, %f196, %f259;
	ld.shared.u16 	%rs97, [%r141+58];
	// begin inline asm
	{  cvt.f32.f16 %f197, %rs97;}

	// end inline asm
	fma.rn.f32 	%f261, %f133, %f197, %f260;
	ld.shared.u16 	%rs98, [%r141+60];
	// begin inline asm
	{  cvt.f32.f16 %f198, %rs98;}

	// end inline asm
	fma.rn.f32 	%f262, %f134, %f198, %f261;
	ld.shared.u16 	%rs99, [%r141+62];
	// begin inline asm
	{  cvt.f32.f16 %f199, %rs99;}

	// end inline asm
	fma.rn.f32 	%f263, %f135, %f199, %f262;
	ld.shared.u16 	%rs100, [%r141+64];
	// begin inline asm
	{  cvt.f32.f16 %f200, %rs100;}

	// end inline asm
	fma.rn.f32 	%f264, %f136, %f200, %f263;
	ld.shared.u16 	%rs101, [%r141+66];
	// begin inline asm
	{  cvt.f32.f16 %f201, %rs101;}

	// end inline asm
	fma.rn.f32 	%f265, %f137, %f201, %f264;
	ld.shared.u16 	%rs102, [%r141+68];
	// begin inline asm
	{  cvt.f32.f16 %f202, %rs102;}

	// end inline asm
	fma.rn.f32 	%f266, %f138, %f202, %f265;
	ld.shared.u16 	%rs103, [%r141+70];
	// begin inline asm
	{  cvt.f32.f16 %f203, %rs103;}

	// end inline asm
	fma.rn.f32 	%f267, %f139, %f203, %f266;
	ld.shared.u16 	%rs104, [%r141+72];
	// begin inline asm
	{  cvt.f32.f16 %f204, %rs104;}

	// end inline asm
	fma.rn.f32 	%f268, %f140, %f204, %f267;
	ld.shared.u16 	%rs105, [%r141+74];
	// begin inline asm
	{  cvt.f32.f16 %f205, %rs105;}

	// end inline asm
	fma.rn.f32 	%f269, %f141, %f205, %f268;
	ld.shared.u16 	%rs106, [%r141+76];
	// begin inline asm
	{  cvt.f32.f16 %f206, %rs106;}

	// end inline asm
	fma.rn.f32 	%f270, %f142, %f206, %f269;
	ld.shared.u16 	%rs107, [%r141+78];
	// begin inline asm
	{  cvt.f32.f16 %f207, %rs107;}

	// end inline asm
	fma.rn.f32 	%f271, %f143, %f207, %f270;
	ld.shared.u16 	%rs108, [%r141+80];
	// begin inline asm
	{  cvt.f32.f16 %f208, %rs108;}

	// end inline asm
	fma.rn.f32 	%f272, %f144, %f208, %f271;
	ld.shared.u16 	%rs109, [%r141+82];
	// begin inline asm
	{  cvt.f32.f16 %f209, %rs109;}

	// end inline asm
	fma.rn.f32 	%f273, %f145, %f209, %f272;
	ld.shared.u16 	%rs110, [%r141+84];
	// begin inline asm
	{  cvt.f32.f16 %f210, %rs110;}

	// end inline asm
	fma.rn.f32 	%f274, %f146, %f210, %f273;
	ld.shared.u16 	%rs111, [%r141+86];
	// begin inline asm
	{  cvt.f32.f16 %f211, %rs111;}

	// end inline asm
	fma.rn.f32 	%f275, %f147, %f211, %f274;
	ld.shared.u16 	%rs112, [%r141+88];
	// begin inline asm
	{  cvt.f32.f16 %f212, %rs112;}

	// end inline asm
	fma.rn.f32 	%f276, %f148, %f212, %f275;
	ld.shared.u16 	%rs113, [%r141+90];
	// begin inline asm
	{  cvt.f32.f16 %f213, %rs113;}

	// end inline asm
	fma.rn.f32 	%f277, %f149, %f213, %f276;
	ld.shared.u16 	%rs114, [%r141+92];
	// begin inline asm
	{  cvt.f32.f16 %f214, %rs114;}

	// end inline asm
	fma.rn.f32 	%f278, %f150, %f214, %f277;
	ld.shared.u16 	%rs115, [%r141+94];
	// begin inline asm
	{  cvt.f32.f16 %f215, %rs115;}

	// end inline asm
	fma.rn.f32 	%f279, %f151, %f215, %f278;
	ld.shared.u16 	%rs116, [%r141+96];
	// begin inline asm
	{  cvt.f32.f16 %f216, %rs116;}

	// end inline asm
	fma.rn.f32 	%f280, %f152, %f216, %f279;
	ld.shared.u16 	%rs117, [%r141+98];
	// begin inline asm
	{  cvt.f32.f16 %f217, %rs117;}

	// end inline asm
	fma.rn.f32 	%f281, %f153, %f217, %f280;
	ld.shared.u16 	%rs118, [%r141+100];
	// begin inline asm
	{  cvt.f32.f16 %f218, %rs118;}

	// end inline asm
	fma.rn.f32 	%f282, %f154, %f218, %f281;
	ld.shared.u16 	%rs119, [%r141+102];
	// begin inline asm
	{  cvt.f32.f16 %f219, %rs119;}

	// end inline asm
	fma.rn.f32 	%f283, %f155, %f219, %f282;
	ld.shared.u16 	%rs120, [%r141+104];
	// begin inline asm
	{  cvt.f32.f16 %f220, %rs120;}

	// end inline asm
	fma.rn.f32 	%f284, %f156, %f220, %f283;
	ld.shared.u16 	%rs121, [%r141+106];
	// begin inline asm
	{  cvt.f32.f16 %f221, %rs121;}

	// end inline asm
	fma.rn.f32 	%f285, %f157, %f221, %f284;
	ld.shared.u16 	%rs122, [%r141+108];
	// begin inline asm
	{  cvt.f32.f16 %f222, %rs122;}

	// end inline asm
	fma.rn.f32 	%f286, %f158, %f222, %f285;
	ld.shared.u16 	%rs123, [%r141+110];
	// begin inline asm
	{  cvt.f32.f16 %f223, %rs123;}

	// end inline asm
	fma.rn.f32 	%f287, %f159, %f223, %f286;
	ld.shared.u16 	%rs124, [%r141+112];
	// begin inline asm
	{  cvt.f32.f16 %f224, %rs124;}

	// end inline asm
	fma.rn.f32 	%f288, %f160, %f224, %f287;
	ld.shared.u16 	%rs125, [%r141+114];
	// begin inline asm
	{  cvt.f32.f16 %f225, %rs125;}

	// end inline asm
	fma.rn.f32 	%f289, %f161, %f225, %f288;
	ld.shared.u16 	%rs126, [%r141+116];
	// begin inline asm
	{  cvt.f32.f16 %f226, %rs126;}

	// end inline asm
	fma.rn.f32 	%f290, %f162, %f226, %f289;
	ld.shared.u16 	%rs127, [%r141+118];
	// begin inline asm
	{  cvt.f32.f16 %f227, %rs127;}

	// end inline asm
	fma.rn.f32 	%f291, %f163, %f227, %f290;
	ld.shared.u16 	%rs128, [%r141+120];
	// begin inline asm
	{  cvt.f32.f16 %f228, %rs128;}

	// end inline asm
	fma.rn.f32 	%f292, %f164, %f228, %f291;
	ld.shared.u16 	%rs129, [%r141+122];
	// begin inline asm
	{  cvt.f32.f16 %f229, %rs129;}

	// end inline asm
	fma.rn.f32 	%f293, %f165, %f229, %f292;
	ld.shared.u16 	%rs130, [%r141+124];
	// begin inline asm
	{  cvt.f32.f16 %f230, %rs130;}

	// end inline asm
	fma.rn.f32 	%f294, %f166, %f230, %f293;
	ld.shared.u16 	%rs131, [%r141+126];
	// begin inline asm
	{  cvt.f32.f16 %f231, %rs131;}

	// end inline asm
	fma.rn.f32 	%f295, %f167, %f231, %f294;
	mul.f32 	%f296, %f573, %f295;
	shl.b32 	%r142, %r258, 8;
	mov.u32 	%r143, _ZZ29flash_attention_phase5_kernelPK6__halfS1_S1_PS_fiiiE6S_tile;
	add.s32 	%r144, %r143, %r142;
	shl.b32 	%r145, %r259, 2;
	add.s32 	%r146, %r144, %r145;
	st.shared.f32 	[%r146], %f296;
	add.s32 	%r259, %r259, 1;
	setp.lt.s32 	%p13, %r259, %r28;
	@%p13 bra 	$L__BB0_69;
$L__BB0_70:
	add.s32 	%r258, %r258, 128;
	setp.lt.s32 	%p14, %r258, %r6;
	@%p14 bra 	$L__BB0_67;
	bra.uni 	$L__BB0_23;

}


// ===== COMPILED SASS (sm_100) =====

	.target	sm_100

	.elftype	@"ET_EXEC"


//--------------------- .note.nv.tkinfo           --------------------------
	.section	.note.nv.tkinfo,"",@"SHT_NOTE"
	.sectionflags	@"SHF_NOTE_NV_TKINFO"
	.tkinfo
        /*0018*/ 	.word	0x00000002
        /*0030*/ 	.string	""
        /*0030*/ 	.string	"ptxas"
        /*0030*/ 	.string	"Cuda compilation tools, release 13.0, V13.0.88"
        /*0030*/ 	.string	"Build cuda_13.0.r13.0/compiler.36424714_0"
        /*0030*/ 	.string	"-arch sm_100 -m 64 "



//--------------------- .note.nv.cuinfo           --------------------------
	.section	.note.nv.cuinfo,"",@"SHT_NOTE"
	.sectionflags	@"SHF_NOTE_NV_CUINFO"
        /*0018*/ 	.short	0x0002
        /*001a*/ 	.short	0x0064
        /*001c*/ 	.short	0x0082
	.zero		2


//--------------------- .nv.info                  --------------------------
	.section	.nv.info,"",@"SHT_CUDA_INFO"
	.align	4


	//----- nvinfo : EIATTR_REGCOUNT
	.align		4
        /*0000*/ 	.byte	0x04, 0x2f
        /*0002*/ 	.short	(.L_1 - .L_0)
	.align		4
.L_0:
        /*0004*/ 	.word	index@(_Z29flash_attention_phase5_kernelPK6__halfS1_S1_PS_fiii)
        /*0008*/ 	.word	0x0000004e


	//----- nvinfo : EIATTR_FRAME_SIZE
	.align		4
.L_1:
        /*000c*/ 	.byte	0x04, 0x11
        /*000e*/ 	.short	(.L_3 - .L_2)
	.align		4
.L_2:
        /*0010*/ 	.word	index@($__internal_0_$__cuda_sm20_rcp_rn_f32_slowpath)
        /*0014*/ 	.word	0x00000048


	//----- nvinfo : EIATTR_FRAME_SIZE
	.align		4
.L_3:
        /*0018*/ 	.byte	0x04, 0x11
        /*001a*/ 	.short	(.L_5 - .L_4)
	.align		4
.L_4:
        /*001c*/ 	.word	index@(_Z29flash_attention_phase5_kernelPK6__halfS1_S1_PS_fiii)
        /*0020*/ 	.word	0x00000048


	//----- nvinfo : EIATTR_MIN_STACK_SIZE
	.align		4
.L_5:
        /*0024*/ 	.byte	0x04, 0x12
        /*0026*/ 	.short	(.L_7 - .L_6)
	.align		4
.L_6:
        /*0028*/ 	.word	index@(_Z29flash_attention_phase5_kernelPK6__halfS1_S1_PS_fiii)
        /*002c*/ 	.word	0x00000048
.L_7:


//--------------------- .nv.compat                --------------------------
	.section	.nv.compat,"",@"SHT_CUDA_COMPAT_INFO"
	.align	4
        /*0000*/ 	.byte	0x02, 0x09, 0x00, 0x00, 0x02, 0x02, 0x01, 0x00, 0x02, 0x05, 0x05, 0x00, 0x03, 0x07, 0x01, 0x01
        /*0010*/ 	.byte	0x02, 0x03, 0x00, 0x00, 0x02, 0x06, 0x01, 0x00, 0x04, 0x0b, 0x08, 0x00, 0x09, 0x00, 0x00, 0x00
        /*0020*/ 	.byte	0x00, 0x00, 0x00, 0x00


//--------------------- .nv.info._Z29flash_attention_phase5_kernelPK6__halfS1_S1_PS_fiii --------------------------
	.section	.nv.info._Z29flash_attention_phase5_kernelPK6__halfS1_S1_PS_fiii,"",@"SHT_CUDA_INFO"
	.sectionflags	@""
	.align	4


	//----- nvinfo : EIATTR_CUDA_API_VERSION
	.align		4
        /*0000*/ 	.byte	0x04, 0x37
        /*0002*/ 	.short	(.L_9 - .L_8)
.L_8:
        /*0004*/ 	.word	0x00000082


	//----- nvinfo : EIATTR_KPARAM_INFO
	.align		4
.L_9:
        /*0008*/ 	.byte	0x04, 0x17
        /*000a*/ 	.short	(.L_11 - .L_10)
.L_10:
        /*000c*/ 	.word	0x00000000
        /*0010*/ 	.short	0x0007
        /*0012*/ 	.short	0x002c
        /*0014*/ 	.byte	0x00, 0xf0, 0x11, 0x00


	//----- nvinfo : EIATTR_KPARAM_INFO
	.align		4
.L_11:
        /*0018*/ 	.byte	0x04, 0x17
        /*001a*/ 	.short	(.L_13 - .L_12)
.L_12:
        /*001c*/ 	.word	0x00000000
        /*0020*/ 	.short	0x0006
        /*0022*/ 	.short	0x0028
        /*0024*/ 	.byte	0x00, 0xf0, 0x11, 0x00


	//----- nvinfo : EIATTR_KPARAM_INFO
	.align		4
.L_13:
        /*0028*/ 	.byte	0x04, 0x17
        /*002a*/ 	.short	(.L_15 - .L_14)
.L_14:
        /*002c*/ 	.word	0x00000000
        /*0030*/ 	.short	0x0005
        /*0032*/ 	.short	0x0024
        /*0034*/ 	.byte	0x00, 0xf0, 0x11, 0x00


	//----- nvinfo : EIATTR_KPARAM_INFO
	.align		4
.L_15:
        /*0038*/ 	.byte	0x04, 0x17
        /*003a*/ 	.short	(.L_17 - .L_16)
.L_16:
        /*003c*/ 	.word	0x00000000
        /*0040*/ 	.short	0x0004
        /*0042*/ 	.short	0x0020
        /*0044*/ 	.byte	0x00, 0xf0, 0x11, 0x00


	//----- nvinfo : EIATTR_KPARAM_INFO
	.align		4
.L_17:
        /*0048*/ 	.byte	0x04, 0x17
        /*004a*/ 	.short	(.L_19 - .L_18)
.L_18:
        /*004c*/ 	.word	0x00000000
        /*0050*/ 	.short	0x0003
        /*0052*/ 	.short	0x0018
        /*0054*/ 	.byte	0x00, 0xf5, 0x21, 0x00


	//----- nvinfo : EIATTR_KPARAM_INFO
	.align		4
.L_19:
        /*0058*/ 	.byte	0x04, 0x17
        /*005a*/ 	.short	(.L_21 - .L_20)
.L_20:
        /*005c*/ 	.word	0x00000000
        /*0060*/ 	.short	0x0002
        /*0062*/ 	.short	0x0010
        /*0064*/ 	.byte	0x00, 0xf5, 0x21, 0x00


	//----- nvinfo : EIATTR_KPARAM_INFO
	.align		4
.L_21:
        /*0068*/ 	.byte	0x04, 0x17
        /*006a*/ 	.short	(.L_23 - .L_22)
.L_22:
        /*006c*/ 	.word	0x00000000
        /*0070*/ 	.short	0x0001
        /*0072*/ 	.short	0x0008
        /*0074*/ 	.byte	0x00, 0xf5, 0x21, 0x00


	//----- nvinfo : EIATTR_KPARAM_INFO
	.align		4
.L_23:
        /*0078*/ 	.byte	0x04, 0x17
        /*007a*/ 	.short	(.L_25 - .L_24)
.L_24:
        /*007c*/ 	.word	0x00000000
        /*0080*/ 	.short	0x0000
        /*0082*/ 	.short	0x0000
        /*0084*/ 	.byte	0x00, 0xf5, 0x21, 0x00


	//----- nvinfo : EIATTR_SPARSE_MMA_MASK
	.align		4
.L_25:
        /*0088*/ 	.byte	0x03, 0x50
        /*008a*/ 	.short	0x0000


	//----- nvinfo : EIATTR_MAXREG_COUNT
	.align		4
        /*008c*/ 	.byte	0x03, 0x1b
        /*008e*/ 	.short	0x00ff


	//----- nvinfo : EIATTR_NUM_BARRIERS
	.align		4
        /*0090*/ 	.byte	0x02, 0x4c
        /*0092*/ 	.byte	0x01
	.zero		1


	//----- nvinfo : EIATTR_MERCURY_ISA_VERSION
	.align		4
        /*0094*/ 	.byte	0x03, 0x5f
        /*0096*/ 	.short	0x0101


	//----- nvinfo : EIATTR_VRC_CTA_INIT_COUNT
	.align		4
        /*0098*/ 	.byte	0x02, 0x4a
	.zero		1
	.zero		1


	//----- nvinfo : EIATTR_EXIT_INSTR_OFFSETS
	.align		4
        /*009c*/ 	.byte	0x04, 0x1c
        /*009e*/ 	.short	(.L_27 - .L_26)


	//   ....[0]....
.L_26:
        /*00a0*/ 	.word	0x000000b0


	//   ....[1]....
        /*00a4*/ 	.word	0x00003010


	//   ....[2]....
        /*00a8*/ 	.word	0x00003390


	//----- nvinfo : EIATTR_CRS_STACK_SIZE
	.align		4
.L_27:
        /*00ac*/ 	.byte	0x04, 0x1e
        /*00ae*/ 	.short	(.L_29 - .L_28)
.L_28:
        /*00b0*/ 	.word	0x00000000


	//----- nvinfo : EIATTR_CBANK_PARAM_SIZE
	.align		4
.L_29:
        /*00b4*/ 	.byte	0x03, 0x19
        /*00b6*/ 	.short	0x0030


	//----- nvinfo : EIATTR_PARAM_CBANK
	.align		4
        /*00b8*/ 	.byte	0x04, 0x0a
        /*00ba*/ 	.short	(.L_31 - .L_30)
	.align		4
.L_30:
        /*00bc*/ 	.word	index@(.nv.constant0._Z29flash_attention_phase5_kernelPK6__halfS1_S1_PS_fiii)
        /*00c0*/ 	.short	0x0380
        /*00c2*/ 	.short	0x0030


	//----- nvinfo : EIATTR_SW_WAR
	.align		4
.L_31:
        /*00c4*/ 	.byte	0x04, 0x36
        /*00c6*/ 	.short	(.L_33 - .L_32)
.L_32:
        /*00c8*/ 	.word	0x00000008
.L_33:


//--------------------- .nv.callgraph             --------------------------
	.section	.nv.callgraph,"",@"SHT_CUDA_CALLGRAPH"
	.align	4
	.sectionentsize	8
	.align		4
        /*0000*/ 	.word	0x00000000
	.align		4
        /*0004*/ 	.word	0xffffffff
	.align		4
        /*0008*/ 	.word	0x00000000
	.align		4
        /*000c*/ 	.word	0xfffffffe
	.align		4
        /*0010*/ 	.word	0x00000000
	.align		4
        /*0014*/ 	.word	0xfffffffd
	.align		4
        /*0018*/ 	.word	0x00000000
	.align		4
        /*001c*/ 	.word	0xfffffffc


//--------------------- .text._Z29flash_attention_phase5_kernelPK6__halfS1_S1_PS_fiii --------------------------
	.section	.text._Z29flash_attention_phase5_kernelPK6__halfS1_S1_PS_fiii,"ax",@progbits
	.align	128
        .global         _Z29flash_attention_phase5_kernelPK6__halfS1_S1_PS_fiii
        .type           _Z29flash_attention_phase5_kernelPK6__halfS1_S1_PS_fiii,@function
        .size           _Z29flash_attention_phase5_kernelPK6__halfS1_S1_PS_fiii,(.L_x_54 - _Z29flash_attention_phase5_kernelPK6__halfS1_S1_PS_fiii)
        .other          _Z29flash_attention_phase5_kernelPK6__halfS1_S1_PS_fiii,@"STO_CUDA_ENTRY STV_DEFAULT"
_Z29flash_attention_phase5_kernelPK6__halfS1_S1_PS_fiii:
.text._Z29flash_attention_phase5_kernelPK6__halfS1_S1_PS_fiii:
[----:B------:R-:W0:Y:S08]  /*0000*/  LDC R1, c[0x0][0x37c] ;  /* 0x0000df00ff017b82 */ /* 0x000e300000000800 */
[----:B------:R-:W1:Y:S01]  /*0010*/  S2UR UR4, SR_CTAID.X ;  /* 0x00000000000479c3 */ /* 0x000e620000002500 */
[----:B0-----:R-:W-:-:S04]  /*0020*/  IADD3 R1, PT, PT, R1, -0x48, RZ ;  /* 0xffffffb801017810 */ /* 0x001fc80007ffe0ff */
[----:B------:R-:W-:-:S03]  /*0030*/  R2UR UR8, R1 ;  /* 0x00000000010872ca */ /* 0x000fc600000e0000 */
[----:B------:R-:W0:Y:S01]  /*0040*/  LDC R9, c[0x0][0x3ac] ;  /* 0x0000eb00ff097b82 */ /* 0x000e220000000800 */
[----:B-1----:R-:W-:-:S06]  /*0050*/  USHF.L.U32 UR4, UR4, 0x5, URZ ;  /* 0x0000000504047899 */ /* 0x002fcc00080006ff */
[----:B------:R-:W-:-:S04]  /*0060*/  MOV R4, UR4 ;  /* 0x0000000400047c02 */ /* 0x000fc80008000f00 */
[----:B0-----:R-:W-:-:S04]  /*0070*/  VIADDMNMX R0, R4, 0x20, R9, PT ;  /* 0x0000002004007846 */ /* 0x001fc80003800109 */
[----:B------:R-:W-:-:S13]  /*0080*/  R2UR UR5, R0 ;  /* 0x00000000000572ca */ /* 0x000fda00000e0000 */
[----:B------:R-:W-:-:S06]  /*0090*/  UIADD3 UR5, UPT, UPT, -UR4, UR5, URZ ;  /* 0x0000000504057290 */ /* 0x000fcc000fffe1ff */
[----:B------:R-:W-:-:S13]  /*00a0*/  ISETP.NE.AND P0, PT, RZ, UR5, PT ;  /* 0x00000005ff007c0c */ /* 0x000fda000bf05270 */
[----:B------:R-:W-:Y:S05]  /*00b0*/  @!P0 EXIT ;  /* 0x000000000000894d */ /* 0x000fea0003800000 */
[----:B------:R-:W0:Y:S01]  /*00c0*/  S2R R2, SR_TID.X ;  /* 0x0000000000027919 */ /* 0x000e220000002100 */
[----:B------:R-:W1:Y:S01]  /*00d0*/  LDCU.64 UR14, c[0x0][0x358] ;  /* 0x00006b00ff0e77ac */ /* 0x000e620008000a00 */
[----:B------:R-:W-:Y:S01]  /*00e0*/  BSSY.RECONVERGENT B0, `(.L_x_0) ;  /* 0x0000022000007945 */ /* 0x000fe20003800200 */
[----:B------:R-:W-:Y:S01]  /*00f0*/  UIADD3 UR8, UPT, UPT, UR8, 0x24, URZ ;  /* 0x0000002408087890 */ /* 0x000fe2000fffe0ff */
[----:B0-----:R-:W-:Y:S02]  /*0100*/  SHF.R.U32.HI R3, RZ, 0x5, R2 ;  /* 0x00000005ff037819 */ /* 0x001fe40000011602 */
[----:B------:R-:W-:Y:S02]  /*0110*/  LOP3.LUT R0, R2, 0x1f, RZ, 0xc0, !PT ;  /* 0x0000001f02007812 */ /* 0x000fe400078ec0ff */
[----:B------:R-:W-:-:S13]  /*0120*/  ISETP.GE.AND P0, PT, R3, UR5, PT ;  /* 0x0000000503007c0c */ /* 0x000fda000bf06270 */
[----:B-1----:R-:W-:Y:S05]  /*0130*/  @P0 BRA `(.L_x_1) ;  /* 0x0000000000700947 */ /* 0x002fea0003800000 */
[----:B------:R-:W0:Y:S01]  /*0140*/  S2UR UR4, SR_CTAID.Z ;  /* 0x00000000000479c3 */ /* 0x000e220000002700 */
[----:B------:R-:W0:Y:S01]  /*0150*/  LDCU UR6, c[0x0][0x3a8] ;  /* 0x00007500ff0677ac */ /* 0x000e220008000800 */
[----:B------:R-:W-:-:S06]  /*0160*/  MOV R10, R3 ;  /* 0x00000003000a7202 */ /* 0x000fcc0000000f00 */
[----:B------:R-:W1:Y:S01]  /*0170*/  S2UR UR7, SR_CTAID.Y ;  /* 0x00000000000779c3 */ /* 0x000e620000002600 */
[----:B0-----:R-:W-:Y:S01]  /*0180*/  UIMAD UR4, UR4, UR6, URZ ;  /* 0x00000006040472a4 */ /* 0x001fe2000f8e02ff */
[----:B-1----:R-:W-:-:S05]  /*0190*/  IMAD R8, R9, UR7, RZ ;  /* 0x0000000709087c24 */ /* 0x002fca000f8e02ff */
[----:B------:R-:W-:-:S07]  /*01a0*/  IMAD R9, R9, UR4, R4 ;  /* 0x0000000409097c24 */ /* 0x000fce000f8e0204 */
.L_x_4:
[----:B0-----:R-:W0:Y:S01]  /*01b0*/  S2UR UR6, SR_CgaCtaId ;  /* 0x00000000000679c3 */ /* 0x001e220000008800 */
[----:B------:R-:W-:Y:S01]  /*01c0*/  UMOV UR4, 0x400 ;  /* 0x0000040000047882 */ /* 0x000fe20000000000 */
[----:B------:R-:W-:Y:S01]  /*01d0*/  IADD3 R4, PT, PT, R8, R9, R10 ;  /* 0x0000000908047210 */ /* 0x000fe20007ffe00a */
[----:B------:R-:W-:Y:S01]  /*01e0*/  BSSY.RECONVERGENT B1, `(.L_x_2) ;  /* 0x0000010000017945 */ /* 0x000fe20003800200 */
[----:B------:R-:W-:Y:S02]  /*01f0*/  MOV R11, R0 ;  /* 0x00000000000b7202 */ /* 0x000fe40000000f00 */
[----:B------:R-:W-:Y:S02]  /*0200*/  SHF.L.U32 R14, R4, 0x6, RZ ;  /* 0x00000006040e7819 */ /* 0x000fe400000006ff */
[----:B------:R-:W1:Y:S01]  /*0210*/  LDC.64 R6, c[0x0][0x380] ;  /* 0x0000e000ff067b82 */ /* 0x000e620000000a00 */
[----:B0-----:R-:W-:-:S06]  /*0220*/  ULEA UR4, UR6, UR4, 0x18 ;  /* 0x0000000406047291 */ /* 0x001fcc000f8ec0ff */
[C---:B------:R-:W-:Y:S02]  /*0230*/  LEA R16, R10.reuse, UR4, 0x7 ;  /* 0x000000040a107c11 */ /* 0x040fe4000f8e38ff */
[----:B------:R-:W-:-:S04]  /*0240*/  IADD3 R10, PT, PT, R10, 0x4, RZ ;  /* 0x000000040a0a7810 */ /* 0x000fc80007ffe0ff */
[----:B------:R-:W-:-:S13]  /*0250*/  ISETP.GE.AND P1, PT, R10, UR5, PT ;  /* 0x000000050a007c0c */ /* 0x000fda000bf26270 */
.L_x_3:
[----:B0-----:R-:W-:-:S05]  /*0260*/  IADD3 R5, PT, PT, R14, R11, RZ ;  /* 0x0000000b0e057210 */ /* 0x001fca0007ffe0ff */
[----:B-1----:R-:W-:-:S06]  /*0270*/  IMAD.WIDE R4, R5, 0x2, R6 ;  /* 0x0000000205047825 */ /* 0x002fcc00078e0206 */
[----:B------:R-:W2:Y:S01]  /*0280*/  LDG.E.U16.CONSTANT R5, desc[UR14][R4.64] ;  /* 0x0000000e04057981 */ /* 0x000ea2000c1e9500 */
[C---:B------:R-:W-:Y:S02]  /*0290*/  LEA R12, R11.reuse, R16, 0x1 ;  /* 0x000000100b0c7211 */ /* 0x040fe400078e08ff */
[C---:B------:R-:W-:Y:S02]  /*02a0*/  ISETP.GE.U32.AND P0, PT, R11.reuse, 0x20, PT ;  /* 0x000000200b00780c */ /* 0x040fe40003f06070 */
[----:B------:R-:W-:Y:S01]  /*02b0*/  IADD3 R11, PT, PT, R11, 0x20, RZ ;  /* 0x000000200b0b7810 */ /* 0x000fe20007ffe0ff */
[----:B--2---:R0:W-:Y:S10]  /*02c0*/  STS.U16 [R12], R5 ;  /* 0x000000050c007388 */ /* 0x0041f40000000400 */
[----:B------:R-:W-:Y:S05]  /*02d0*/  @!P0 BRA `(.L_x_3) ;  /* 0xfffffffc00e08947 */ /* 0x000fea000383ffff */
[----:B------:R-:W-:Y:S05]  /*02e0*/  BSYNC.RECONVERGENT B1 ;  /* 0x0000000000017941 */ /* 0x000fea0003800200 */
.L_x_2:
[----:B------:R-:W-:Y:S05]  /*02f0*/  @!P1 BRA `(.L_x_4) ;  /* 0xfffffffc00ac9947 */ /* 0x000fea000383ffff */
.L_x_1:
[----:B------:R-:W-:Y:S05]  /*0300*/  BSYNC.RECONVERGENT B0 ;  /* 0x0000000000007941 */ /* 0x000fea0003800200 */
.L_x_0:
[----:B------:R-:W-:Y:S01]  /*0310*/  BSSY.RECONVERGENT B0, `(.L_x_5) ;  /* 0x0000011000007945 */ /* 0x000fe20003800200 */
.L_x_8:
[----:B------:R-:W1:Y:S01]  /*0320*/  S2UR UR6, SR_CgaCtaId ;  /* 0x00000000000679c3 */ /* 0x000e620000008800 */
[----:B------:R-:W-:Y:S01]  /*0330*/  UMOV UR4, 0x400 ;  /* 0x0000040000047882 */ /* 0x000fe20000000000 */
[----:B------:R-:W-:Y:S01]  /*0340*/  BSSY.RECONVERGENT B1, `(.L_x_6) ;  /* 0x000000a000017945 */ /* 0x000fe20003800200 */
[----:B------:R-:W-:Y:S01]  /*0350*/  UIADD3 UR4, UPT, UPT, UR4, 0x7000, URZ ;  /* 0x0000700004047890 */ /* 0x000fe2000fffe0ff */
[----:B------:R-:W-:-:S03]  /*0360*/  MOV R4, R0 ;  /* 0x0000000000047202 */ /* 0x000fc60000000f00 */
[----:B-1----:R-:W-:-:S06]  /*0370*/  ULEA UR4, UR6, UR4, 0x18 ;  /* 0x0000000406047291 */ /* 0x002fcc000f8ec0ff */
[----:B------:R-:W-:-:S07]  /*0380*/  LEA R7, R3, UR4, 0x8 ;  /* 0x0000000403077c11 */ /* 0x000fce000f8e40ff */
.L_x_7:
[C---:B0-----:R-:W-:Y:S02]  /*0390*/  LEA R5, R4.reuse, R7, 0x2 ;  /* 0x0000000704057211 */ /* 0x041fe400078e10ff */
[C---:B------:R-:W-:Y:S02]  /*03a0*/  ISETP.GE.U32.AND P0, PT, R4.reuse, 0x20, PT ;  /* 0x000000200400780c */ /* 0x040fe40003f06070 */
[----:B------:R-:W-:Y:S01]  /*03b0*/  IADD3 R4, PT, PT, R4, 0x20, RZ ;  /* 0x0000002004047810 */ /* 0x000fe20007ffe0ff */
[----:B------:R1:W-:Y:S10]  /*03c0*/  STS [R5], RZ ;  /* 0x000000ff05007388 */ /* 0x0003f40000000800 */
[----:B-1----:R-:W-:Y:S05]  /*03d0*/  @!P0 BRA `(.L_x_7) ;  /* 0xfffffffc00ec8947 */ /* 0x002fea000383ffff */
[----:B------:R-:W-:Y:S05]  /*03e0*/  BSYNC.RECONVERGENT B1 ;  /* 0x0000000000017941 */ /* 0x000fea0003800200 */
.L_x_6:
[C---:B------:R-:W-:Y:S02]  /*03f0*/  ISETP.GE.U32.AND P0, PT, R3.reuse, 0x1c, PT ;  /* 0x0000001c0300780c */ /* 0x040fe40003f06070 */
[----:B------:R-:W-:-:S11]  /*0400*/  IADD3 R3, PT, PT, R3, 0x4, RZ ;  /* 0x0000000403037810 */ /* 0x000fd60007ffe0ff */
[----:B------:R-:W-:Y:S05]  /*0410*/  @!P0 BRA `(.L_x_8) ;  /* 0xfffffffc00c08947 */ /* 0x000fea000383ffff */
[----:B------:R-:W-:Y:S05]  /*0420*/  BSYNC.RECONVERGENT B0 ;  /* 0x0000000000007941 */ /* 0x000fea0003800200 */
.L_x_5:
[----:B------:R-:W0:Y:S01]  /*0430*/  LDCU UR7, c[0x0][0x3ac] ;  /* 0x00007580ff0777ac */ /* 0x000e220008000800 */
[----:B------:R-:W-:Y:S01]  /*0440*/  MOV R0, 0xff7fffff ;  /* 0xff7fffff00007802 */ /* 0x000fe20000000f00 */
[----:B------:R1:W-:Y:S04]  /*0450*/  STL [R1+0x24], RZ ;  /* 0x000024ff01007387 */ /* 0x0003e80000100800 */
[----:B------:R1:W-:Y:S04]  /*0460*/  STL [R1], R0 ;  /* 0x0000000001007387 */ /* 0x0003e80000100800 */
[----:B------:R1:W-:Y:S04]  /*0470*/  STL [R1+0x4], R0 ;  /* 0x0000040001007387 */ /* 0x0003e80000100800 */
[----:B------:R1:W-:Y:S04]  /*0480*/  STL [R1+0x8], R0 ;  /* 0x0000080001007387 */ /* 0x0003e80000100800 */
[----:B------:R1:W-:Y:S01]  /*0490*/  STL [R1+0xc], R0 ;  /* 0x00000c0001007387 */ /* 0x0003e20000100800 */
[----:B0-----:R-:W-:-:S03]  /*04a0*/  UISETP.GE.AND UP0, UPT, UR7, 0x1, UPT ;  /* 0x000000010700788c */ /* 0x001fc6000bf06270 */
[----:B------:R1:W-:Y:S04]  /*04b0*/  STL [R1+0x10], R0 ;  /* 0x0000100001007387 */ /* 0x0003e80000100800 */
[----:B------:R1:W-:Y:S04]  /*04c0*/  STL [R1+0x14], R0 ;  /* 0x0000140001007387 */ /* 0x0003e80000100800 */
[----:B------:R1:W-:Y:S04]  /*04d0*/  STL [R1+0x18], R0 ;  /* 0x0000180001007387 */ /* 0x0003e80000100800 */
[----:B------:R1:W-:Y:S04]  /*04e0*/  STL [R1+0x1c], R0 ;  /* 0x00001c0001007387 */ /* 0x0003e80000100800 */
[----:B------:R1:W-:Y:S04]  /*04f0*/  STL [R1+0x20], R0 ;  /* 0x0000200001007387 */ /* 0x0003e80000100800 */
[----:B------:R1:W-:Y:S04]  /*0500*/  STL [R1+0x28], RZ ;  /* 0x000028ff01007387 */ /* 0x0003e80000100800 */
[----:B------:R1:W-:Y:S04]  /*0510*/  STL [R1+0x2c], RZ ;  /* 0x00002cff01007387 */ /* 0x0003e80000100800 */
[----:B------:R1:W-:Y:S04]  /*0520*/  STL [R1+0x30], RZ ;  /* 0x000030ff01007387 */ /* 0x0003e80000100800 */
[----:B------:R1:W-:Y:S04]  /*0530*/  STL [R1+0x34], RZ ;  /* 0x000034ff01007387 */ /* 0x0003e80000100800 */
[----:B------:R1:W-:Y:S04]  /*0540*/  STL [R1+0x38], RZ ;  /* 0x000038ff01007387 */ /* 0x0003e80000100800 */
[----:B------:R1:W-:Y:S04]  /*0550*/  STL [R1+0x3c], RZ ;  /* 0x00003cff01007387 */ /* 0x0003e80000100800 */
[----:B------:R1:W-:Y:S04]  /*0560*/  STL [R1+0x40], RZ ;  /* 0x000040ff01007387 */ /* 0x0003e80000100800 */
[----:B------:R1:W-:Y:S01]  /*0570*/  STL [R1+0x44], RZ ;  /* 0x000044ff01007387 */ /* 0x0003e20000100800 */
[----:B------:R-:W-:Y:S06]  /*0580*/  BAR.SYNC.DEFER_BLOCKING 0x0 ;  /* 0x0000000000007b1d */ /* 0x000fec0000010000 */
[----:B------:R-:W-:Y:S05]  /*0590*/  BRA.U !UP0, `(.L_x_9) ;  /* 0x0000002908907547 */ /* 0x000fea000b800000 */
[----:B------:R-:W-:Y:S01]  /*05a0*/  SHF.R.U32.HI R3, RZ, 0x5, R2 ;  /* 0x00000005ff037819 */ /* 0x000fe20000011602 */
[----:B------:R-:W-:-:S06]  /*05b0*/  UMOV UR4, URZ ;  /* 0x000000ff00047c82 */ /* 0x000fcc0008000000 */
.L_x_42:
[----:B-1----:R-:W1:Y:S01]  /*05c0*/  LDC R14, c[0x0][0x3ac] ;  /* 0x0000eb00ff0e7b82 */ /* 0x002e620000000800 */
[----:B------:R-:W-:Y:S01]  /*05d0*/  USHF.L.U32 UR13, UR4, 0x6, URZ ;  /* 0x00000006040d7899 */ /* 0x000fe200080006ff */
[----:B------:R-:W-:Y:S05]  /*05e0*/  BSSY.RECONVERGENT B0, `(.L_x_10) ;  /* 0x000002c000007945 */ /* 0x000fea0003800200 */
[----:B0-----:R-:W-:-:S04]  /*05f0*/  MOV R5, UR13 ;  /* 0x0000000d00057c02 */ /* 0x001fc80008000f00 */
[----:B-12---:R-:W-:-:S04]  /*0600*/  VIADDMNMX R0, R5, 0x40, R14, PT ;  /* 0x0000004005007846 */ /* 0x006fc8000380010e */
[----:B------:R-:W-:-:S13]  /*0610*/  R2UR UR6, R0 ;  /* 0x00000000000672ca */ /* 0x000fda00000e0000 */
[----:B------:R-:W-:-:S06]  /*0620*/  UIADD3 UR9, UPT, UPT, -UR13, UR6, URZ ;  /* 0x000000060d097290 */ /* 0x000fcc000fffe1ff */
[----:B------:R-:W-:-:S13]  /*0630*/  ISETP.GE.AND P0, PT, R3, UR9, PT ;  /* 0x0000000903007c0c */ /* 0x000fda000bf06270 */
[----:B------:R-:W-:Y:S05]  /*0640*/  @P0 BRA `(.L_x_11) ;  /* 0x0000000000940947 */ /* 0x000fea0003800000 */
[----:B------:R-:W0:Y:S01]  /*0650*/  S2UR UR6, SR_CTAID.Z ;  /* 0x00000000000679c3 */ /* 0x000e220000002700 */
[----:B------:R-:W0:Y:S02]  /*0660*/  LDCU UR7, c[0x0][0x3a8] ;  /* 0x00007500ff0777ac */ /* 0x000e240008000800 */
[----:B0-----:R-:W-:-:S06]  /*0670*/  UIMAD UR6, UR6, UR7, URZ ;  /* 0x00000007060672a4 */ /* 0x001fcc000f8e02ff */
[----:B------:R-:W-:-:S07]  /*0680*/  IMAD R14, R14, UR6, R5 ;  /* 0x000000060e0e7c24 */ /* 0x000fce000f8e0205 */
.L_x_14:
[----:B0-----:R-:W0:Y:S01]  /*0690*/  S2UR UR6, SR_CTAID.Y ;  /* 0x00000000000679c3 */ /* 0x001e220000002600 */
[----:B------:R-:W0:Y:S01]  /*06a0*/  LDCU UR7, c[0x0][0x3ac] ;  /* 0x00007580ff0777ac */ /* 0x000e220008000800 */
[----:B------:R-:W-:Y:S01]  /*06b0*/  BSSY.RECONVERGENT B1, `(.L_x_12) ;  /* 0x000001d000017945 */ /* 0x000fe20003800200 */
[----:B------:R-:W-:Y:S01]  /*06c0*/  LOP3.LUT R0, R2, 0x1f, RZ, 0xc0, !PT ;  /* 0x0000001f02007812 */ /* 0x000fe200078ec0ff */
[----:B------:R-:W-:-:S04]  /*06d0*/  UMOV UR11, 0x400 ;  /* 0x00000400000b7882 */ /* 0x000fc80000000000 */
[----:B------:R-:W1:Y:S08]  /*06e0*/  S2UR UR12, SR_CgaCtaId ;  /* 0x00000000000c79c3 */ /* 0x000e700000008800 */
[----:B------:R-:W2:Y:S08]  /*06f0*/  LDC.64 R8, c[0x0][0x388] ;  /* 0x0000e200ff087b82 */ /* 0x000eb00000000a00 */
[----:B------:R-:W3:Y:S01]  /*0700*/  LDC.64 R10, c[0x0][0x390] ;  /* 0x0000e400ff0a7b82 */ /* 0x000ee20000000a00 */
[----:B0-----:R-:W-:-:S02]  /*0710*/  UIMAD UR10, UR6, UR7, URZ ;  /* 0x00000007060a72a4 */ /* 0x001fc4000f8e02ff */
[----:B------:R-:W-:Y:S02]  /*0720*/  UIADD3 UR6, UPT, UPT, UR11, 0x1000, URZ ;  /* 0x000010000b067890 */ /* 0x000fe4000fffe0ff */
[----:B------:R-:W-:Y:S02]  /*0730*/  UIADD3 UR7, UPT, UPT, UR11, 0x3000, URZ ;  /* 0x000030000b077890 */ /* 0x000fe4000fffe0ff */
[----:B------:R-:W-:Y:S01]  /*0740*/  IADD3 R4, PT, PT, R14, UR10, R3 ;  /* 0x0000000a0e047c10 */ /* 0x000fe2000fffe003 */
[----:B-1----:R-:W-:Y:S02]  /*0750*/  ULEA UR6, UR12, UR6, 0x18 ;  /* 0x000000060c067291 */ /* 0x002fe4000f8ec0ff */
[----:B------:R-:W-:Y:S01]  /*0760*/  ULEA UR7, UR12, UR7, 0x18 ;  /* 0x000000070c077291 */ /* 0x000fe2000f8ec0ff */
[----:B------:R-:W-:-:S03]  /*0770*/  SHF.L.U32 R15, R4, 0x6, RZ ;  /* 0x00000006040f7819 */ /* 0x000fc600000006ff */
[C---:B------:R-:W-:Y:S02]  /*0780*/  LEA R17, R3.reuse, UR6, 0x7 ;  /* 0x0000000603117c11 */ /* 0x040fe4000f8e38ff */
[C---:B------:R-:W-:Y:S02]  /*0790*/  LEA R19, R3.reuse, UR7, 0x7 ;  /* 0x0000000703137c11 */ /* 0x040fe4000f8e38ff */
[----:B------:R-:W-:-:S04]  /*07a0*/  IADD3 R3, PT, PT, R3, 0x4, RZ ;  /* 0x0000000403037810 */ /* 0x000fc80007ffe0ff */
[----:B------:R-:W-:-:S13]  /*07b0*/  ISETP.GE.AND P1, PT, R3, UR9, PT ;  /* 0x0000000903007c0c */ /* 0x000fda000bf26270 */
.L_x_13:
[----:B------:R-:W-:-:S05]  /*07c0*/  IADD3 R7, PT, PT, R15, R0, RZ ;  /* 0x000000000f077210 */ /* 0x000fca0007ffe0ff */
[----:B0-2---:R-:W-:-:S04]  /*07d0*/  IMAD.WIDE R4, R7, 0x2, R8 ;  /* 0x0000000207047825 */ /* 0x005fc800078e0208 */
[----:B---3--:R-:W-:Y:S02]  /*07e0*/  IMAD.WIDE R6, R7, 0x2, R10 ;  /* 0x0000000207067825 */ /* 0x008fe400078e020a */
[----:B------:R-:W2:Y:S04]  /*07f0*/  LDG.E.U16.CONSTANT R5, desc[UR14][R4.64] ;  /* 0x0000000e04057981 */ /* 0x000ea8000c1e9500 */
[----:B------:R-:W3:Y:S01]  /*0800*/  LDG.E.U16.CONSTANT R6, desc[UR14][R6.64] ;  /* 0x0000000e06067981 */ /* 0x000ee2000c1e9500 */
[C---:B------:R-:W-:Y:S02]  /*0810*/  LEA R12, R0.reuse, R17, 0x1 ;  /* 0x00000011000c7211 */ /* 0x040fe400078e08ff */
[C---:B------:R-:W-:Y:S02]  /*0820*/  LEA R13, R0.reuse, R19, 0x1 ;  /* 0x00000013000d7211 */ /* 0x040fe400078e08ff */
[----:B------:R-:W-:-:S02]  /*0830*/  ISETP.GE.U32.AND P0, PT, R0, 0x20, PT ;  /* 0x000000200000780c */ /* 0x000fc40003f06070 */
[----:B------:R-:W-:Y:S01]  /*0840*/  IADD3 R0, PT, PT, R0, 0x20, RZ ;  /* 0x0000002000007810 */ /* 0x000fe20007ffe0ff */
[----:B--2---:R0:W-:Y:S04]  /*0850*/  STS.U16 [R12], R5 ;  /* 0x000000050c007388 */ /* 0x0041e80000000400 */
[----:B---3--:R0:W-:Y:S06]  /*0860*/  STS.U16 [R13], R6 ;  /* 0x000000060d007388 */ /* 0x0081ec0000000400 */
[----:B------:R-:W-:Y:S05]  /*0870*/  @!P0 BRA `(.L_x_13) ;  /* 0xfffffffc00d08947 */ /* 0x000fea000383ffff */
[----:B------:R-:W-:Y:S05]  /*0880*/  BSYNC.RECONVERGENT B1 ;  /* 0x0000000000017941 */ /* 0x000fea0003800200 */
.L_x_12:
[----:B------:R-:W-:Y:S05]  /*0890*/  @!P1 BRA `(.L_x_14) ;  /* 0xfffffffc007c9947 */ /* 0x000fea000383ffff */
.L_x_11:
[----:B------:R-:W-:Y:S05]  /*08a0*/  BSYNC.RECONVERGENT B0 ;  /* 0x0000000000007941 */ /* 0x000fea0003800200 */
.L_x_10:
[----:B------:R-:W-:Y:S01]  /*08b0*/  BAR.SYNC.DEFER_BLOCKING 0x0 ;  /* 0x0000000000007b1d */ /* 0x000fe20000010000 */
[----:B------:R-:W-:-:S05]  /*08c0*/  ISETP.GE.AND P0, PT, R2, UR5, PT ;  /* 0x0000000502007c0c */ /* 0x000fca000bf06270 */
[----:B------:R-:W1:Y:S01]  /*08d0*/  LDCU UR6, c[0x0][0x3a0] ;  /* 0x00007400ff0677ac */ /* 0x000e620008000800 */
[----:B------:R-:W-:Y:S07]  /*08e0*/  BSSY.RECONVERGENT B0, `(.L_x_15) ;  /* 0x00000f8000007945 */ /* 0x000fee0003800200 */
[----:B------:R-:W-:Y:S05]  /*08f0*/  @P0 BRA `(.L_x_16) ;  /* 0x0000000c00d80947 */ /* 0x000fea0003800000 */
.L_x_19:
[----:B------:R-:W-:-:S09]  /*0900*/  UISETP.GE.AND UP0, UPT, UR9, 0x1, UPT ;  /* 0x000000010900788c */ /* 0x000fd2000bf06270 */
[----:B------:R-:W-:Y:S05]  /*0910*/  BRA.U !UP0, `(.L_x_17) ;  /* 0x0000000d08c47547 */ /* 0x000fea000b800000 */
[----:B------:R-:W2:Y:S01]  /*0920*/  S2R R0, SR_CgaCtaId ;  /* 0x0000000000007919 */ /* 0x000ea20000008800 */
[----:B------:R-:W-:Y:S01]  /*0930*/  MOV R73, 0x400 ;  /* 0x0000040000497802 */ /* 0x000fe20000000f00 */
[----:B------:R-:W-:-:S03]  /*0940*/  HFMA2 R72, -RZ, RZ, 0, 0 ;  /* 0x00000000ff487431 */ /* 0x000fc600000001ff */
[----:B--2---:R-:W-:-:S04]  /*0950*/  LEA R3, R0, R73, 0x18 ;  /* 0x0000004900037211 */ /* 0x004fc800078ec0ff */
[----:B------:R-:W-:Y:S02]  /*0960*/  LEA R50, R2, R3, 0x7 ;  /* 0x0000000302327211 */ /* 0x000fe400078e38ff */
[C---:B------:R-:W-:Y:S02]  /*0970*/  IADD3 R3, PT, PT, R73.reuse, 0x1000, RZ ;  /* 0x0000100049037810 */ /* 0x040fe40007ffe0ff */
[----:B------:R-:W-:Y:S01]  /*0980*/  IADD3 R73, PT, PT, R73, 0x5000, RZ ;  /* 0x0000500049497810 */ /* 0x000fe20007ffe0ff */
[----:B0-----:R-:W0:Y:S01]  /*0990*/  LDS.64 R6, [R50] ;  /* 0x0000000032067984 */ /* 0x001e220000000a00 */
[C---:B------:R-:W-:Y:S02]  /*09a0*/  LEA R3, R0.reuse, R3, 0x18 ;  /* 0x0000000300037211 */ /* 0x040fe400078ec0ff */
[----:B------:R-:W-:Y:S01]  /*09b0*/  LEA R73, R0, R73, 0x18 ;  /* 0x0000004900497211 */ /* 0x000fe200078ec0ff */
[----:B------:R-:W2:Y:S04]  /*09c0*/  LDS.64 R36, [R50+0x50] ;  /* 0x0000500032247984 */ /* 0x000ea80000000a00 */
[----:B------:R-:W3:Y:S04]  /*09d0*/  LDS.64 R10, [R50+0x8] ;  /* 0x00000800320a7984 */ /* 0x000ee80000000a00 */
[----:B------:R-:W4:Y:S04]  /*09e0*/  LDS.64 R38, [R50+0x58] ;  /* 0x0000580032267984 */ /* 0x000f280000000a00 */
[----:B------:R-:W5:Y:S04]  /*09f0*/  LDS.64 R14, [R50+0x10] ;  /* 0x00001000320e7984 */ /* 0x000f680000000a00 */
[----:B------:R-:W1:Y:S04]  /*0a00*/  LDS.64 R40, [R50+0x60] ;  /* 0x0000600032287984 */ /* 0x000e680000000a00 */
[----:B------:R-:W1:Y:S04]  /*0a10*/  LDS.64 R18, [R50+0x18] ;  /* 0x0000180032127984 */ /* 0x000e680000000a00 */
[----:B------:R-:W1:Y:S04]  /*0a20*/  LDS.64 R42, [R50+0x68] ;  /* 0x00006800322a7984 */ /* 0x000e680000000a00 */
[----:B------:R-:W1:Y:S04]  /*0a30*/  LDS.64 R22, [R50+0x20] ;  /* 0x0000200032167984 */ /* 0x000e680000000a00 */
[----:B------:R-:W1:Y:S04]  /*0a40*/  LDS.64 R44, [R50+0x70] ;  /* 0x00007000322c7984 */ /* 0x000e680000000a00 */
[----:B------:R-:W1:Y:S01]  /*0a50*/  LDS.64 R26, [R50+0x28] ;  /* 0x00002800321a7984 */ /* 0x000e620000000a00 */
[----:B0-----:R-:W-:-:S02]  /*0a60*/  HADD2.F32 R0, -RZ, R6.H0_H0 ;  /* 0x20000006ff007230 */ /* 0x001fc40000004100 */
[----:B------:R-:W-:Y:S01]  /*0a70*/  HADD2.F32 R4, -RZ, R6.H1_H1 ;  /* 0x30000006ff047230 */ /* 0x000fe20000004100 */
[----:B------:R-:W0:Y:S01]  /*0a80*/  LDS.64 R46, [R50+0x78] ;  /* 0x00007800322e7984 */ /* 0x000e220000000a00 */
[--C-:B------:R-:W-:Y:S02]  /*0a90*/  HADD2.F32 R5, -RZ, R7.reuse.H0_H0 ;  /* 0x20000007ff057230 */ /* 0x100fe40000004100 */
[----:B------:R-:W-:Y:S01]  /*0aa0*/  HADD2.F32 R6, -RZ, R7.H1_H1 ;  /* 0x30000007ff067230 */ /* 0x000fe20000004100 */
[----:B------:R-:W0:Y:S01]  /*0ab0*/  LDS.64 R28, [R50+0x30] ;  /* 0x00003000321c7984 */ /* 0x000e220000000a00 */
[--C-:B--2---:R-:W-:Y:S02]  /*0ac0*/  HADD2.F32 R58, -RZ, R36.reuse.H0_H0 ;  /* 0x20000024ff3a7230 */ /* 0x104fe40000004100 */
[----:B------:R-:W-:Y:S01]  /*0ad0*/  HADD2.F32 R60, -RZ, R36.H1_H1 ;  /* 0x30000024ff3c7230 */ /* 0x000fe20000004100 */
[----:B------:R-:W2:Y:S01]  /*0ae0*/  LDS.64 R30, [R50+0x38] ;  /* 0x00003800321e7984 */ /* 0x000ea20000000a00 */
[----:B---3--:R-:W-:-:S02]  /*0af0*/  HADD2.F32 R7, -RZ, R10.H0_H0 ;  /* 0x2000000aff077230 */ /* 0x008fc40000004100 */
[----:B------:R-:W-:Y:S01]  /*0b00*/  HADD2.F32 R8, -RZ, R10.H1_H1 ;  /* 0x3000000aff087230 */ /* 0x000fe20000004100 */
[----:B------:R-:W3:Y:S01]  /*0b10*/  LDS.64 R32, [R50+0x40] ;  /* 0x0000400032207984 */ /* 0x000ee20000000a00 */
[--C-:B------:R-:W-:Y:S02]  /*0b20*/  HADD2.F32 R36, -RZ, R37.reuse.H0_H0 ;  /* 0x20000025ff247230 */ /* 0x100fe40000004100 */
[----:B------:R-:W-:Y:S01]  /*0b30*/  HADD2.F32 R61, -RZ, R37.H1_H1 ;  /* 0x30000025ff3d7230 */ /* 0x000fe20000004100 */
[----:B------:R2:W3:Y:S01]  /*0b40*/  LDS.64 R34, [R50+0x48] ;  /* 0x0000480032227984 */ /* 0x0004e20000000a00 */
[--C-:B------:R-:W-:Y:S02]  /*0b50*/  HADD2.F32 R9, -RZ, R11.reuse.H0_H0 ;  /* 0x2000000bff097230 */ /* 0x100fe40000004100 */
[----:B------:R-:W-:Y:S02]  /*0b60*/  HADD2.F32 R10, -RZ, R11.H1_H1 ;  /* 0x3000000bff0a7230 */ /* 0x000fe40000004100 */
[----:B----4-:R-:W-:-:S02]  /*0b70*/  HADD2.F32 R37, -RZ, R38.H0_H0 ;  /* 0x20000026ff257230 */ /* 0x010fc40000004100 */
[----:B------:R-:W-:Y:S02]  /*0b80*/  HADD2.F32 R62, -RZ, R38.H1_H1 ;  /* 0x30000026ff3e7230 */ /* 0x000fe40000004100 */
[--C-:B-----5:R-:W-:Y:S02]  /*0b90*/  HADD2.F32 R11, -RZ, R14.reuse.H0_H0 ;  /* 0x2000000eff0b7230 */ /* 0x120fe40000004100 */
[----:B------:R-:W-:Y:S02]  /*0ba0*/  HADD2.F32 R12, -RZ, R14.H1_H1 ;  /* 0x3000000eff0c7230 */ /* 0x000fe40000004100 */
[--C-:B------:R-:W-:Y:S02]  /*0bb0*/  HADD2.F32 R38, -RZ, R39.reuse.H0_H0 ;  /* 0x20000027ff267230 */ /* 0x100fe40000004100 */
[----:B------:R-:W-:Y:S02]  /*0bc0*/  HADD2.F32 R63, -RZ, R39.H1_H1 ;  /* 0x30000027ff3f7230 */ /* 0x000fe40000004100 */
[----:B------:R-:W-:-:S02]  /*0bd0*/  HADD2.F32 R13, -RZ, R15.H0_H0 ;  /* 0x2000000fff0d7230 */ /* 0x000fc40000004100 */
[----:B------:R-:W-:Y:S02]  /*0be0*/  HADD2.F32 R14, -RZ, R15.H1_H1 ;  /* 0x3000000fff0e7230 */ /* 0x000fe40000004100 */
[--C-:B-1----:R-:W-:Y:S02]  /*0bf0*/  HADD2.F32 R39, -RZ, R40.reuse.H0_H0 ;  /* 0x20000028ff277230 */ /* 0x102fe40000004100 */
[----:B------:R-:W-:Y:S02]  /*0c00*/  HADD2.F32 R64, -RZ, R40.H1_H1 ;  /* 0x30000028ff407230 */ /* 0x000fe40000004100 */
[--C-:B------:R-:W-:Y:S02]  /*0c10*/  HADD2.F32 R15, -RZ, R18.reuse.H0_H0 ;  /* 0x20000012ff0f7230 */ /* 0x100fe40000004100 */
[----:B------:R-:W-:Y:S02]  /*0c20*/  HADD2.F32 R16, -RZ, R18.H1_H1 ;  /* 0x30000012ff107230 */ /* 0x000fe40000004100 */
[----:B------:R-:W-:-:S02]  /*0c30*/  HADD2.F32 R40, -RZ, R41.H0_H0 ;  /* 0x20000029ff287230 */ /* 0x000fc40000004100 */
[----:B------:R-:W-:Y:S02]  /*0c40*/  HADD2.F32 R65, -RZ, R41.H1_H1 ;  /* 0x30000029ff417230 */ /* 0x000fe40000004100 */
[--C-:B------:R-:W-:Y:S02]  /*0c50*/  HADD2.F32 R17, -RZ, R19.reuse.H0_H0 ;  /* 0x20000013ff117230 */ /* 0x100fe40000004100 */
        /* <DEDUP_REMOVED lines=17> */
[--C-:B0-----:R-:W-:Y:S02]  /*0d70*/  HADD2.F32 R45, -RZ, R46.reuse.H0_H0 ;  /* 0x2000002eff2d7230 */ /* 0x101fe40000004100 */
[----:B------:R-:W-:Y:S02]  /*0d80*/  HADD2.F32 R70, -RZ, R46.H1_H1 ;  /* 0x3000002eff467230 */ /* 0x000fe40000004100 */
[----:B------:R-:W-:Y:S02]  /*0d90*/  HADD2.F32 R27, -RZ, R28.H0_H0 ;  /* 0x2000001cff1b7230 */ /* 0x000fe40000004100 */
[----:B------:R-:W-:Y:S02]  /*0da0*/  HADD2.F32 R48, -RZ, R29.H0_H0 ;  /* 0x2000001dff307230 */ /* 0x000fe40000004100 */
[----:B--2---:R-:W-:-:S02]  /*0db0*/  HADD2.F32 R49, -RZ, R30.H0_H0 ;  /* 0x2000001eff317230 */ /* 0x004fc40000004100 */
[----:B------:R-:W-:Y:S02]  /*0dc0*/  HADD2.F32 R50, -RZ, R31.H0_H0 ;  /* 0x2000001fff327230 */ /* 0x000fe40000004100 */
[--C-:B------:R-:W-:Y:S02]  /*0dd0*/  HADD2.F32 R46, -RZ, R47.reuse.H0_H0 ;  /* 0x2000002fff2e7230 */ /* 0x100fe40000004100 */
[----:B------:R-:W-:Y:S01]  /*0de0*/  HADD2.F32 R71, -RZ, R47.H1_H1 ;  /* 0x3000002fff477230 */ /* 0x000fe20000004100 */
[----:B------:R-:W-:Y:S01]  /*0df0*/  LEA R47, R2, R73, 0x8 ;  /* 0x00000049022f7211 */ /* 0x000fe200078e40ff */
[----:B------:R-:W-:Y:S02]  /*0e00*/  HADD2.F32 R28, -RZ, R28.H1_H1 ;  /* 0x3000001cff1c7230 */ /* 0x000fe40000004100 */
[----:B------:R-:W-:Y:S02]  /*0e10*/  HADD2.F32 R29, -RZ, R29.H1_H1 ;  /* 0x3000001dff1d7230 */ /* 0x000fe40000004100 */
[----:B------:R-:W-:-:S02]  /*0e20*/  HADD2.F32 R30, -RZ, R30.H1_H1 ;  /* 0x3000001eff1e7230 */ /* 0x000fc40000004100 */
[----:B------:R-:W-:Y:S02]  /*0e30*/  HADD2.F32 R31, -RZ, R31.H1_H1 ;  /* 0x3000001fff1f7230 */ /* 0x000fe40000004100 */
[--C-:B---3--:R-:W-:Y:S02]  /*0e40*/  HADD2.F32 R51, -RZ, R32.reuse.H0_H0 ;  /* 0x20000020ff337230 */ /* 0x108fe40000004100 */
[----:B------:R-:W-:Y:S02]  /*0e50*/  HADD2.F32 R53, -RZ, R32.H1_H1 ;  /* 0x30000020ff357230 */ /* 0x000fe40000004100 */
[--C-:B------:R-:W-:Y:S02]  /*0e60*/  HADD2.F32 R52, -RZ, R33.reuse.H0_H0 ;  /* 0x20000021ff347230 */ /* 0x100fe40000004100 */
[----:B------:R-:W-:Y:S02]  /*0e70*/  HADD2.F32 R55, -RZ, R33.H1_H1 ;  /* 0x30000021ff377230 */ /* 0x000fe40000004100 */
[----:B------:R-:W-:-:S02]  /*0e80*/  HADD2.F32 R54, -RZ, R34.H0_H0 ;  /* 0x20000022ff367230 */ /* 0x000fc40000004100 */
[----:B------:R-:W-:Y:S02]  /*0e90*/  HADD2.F32 R57, -RZ, R34.H1_H1 ;  /* 0x30000022ff397230 */ /* 0x000fe40000004100 */
[--C-:B------:R-:W-:Y:S02]  /*0ea0*/  HADD2.F32 R56, -RZ, R35.reuse.H0_H0 ;  /* 0x20000023ff387230 */ /* 0x100fe40000004100 */
[----:B------:R-:W-:-:S07]  /*0eb0*/  HADD2.F32 R59, -RZ, R35.H1_H1 ;  /* 0x30000023ff3b7230 */ /* 0x000fce0000004100 */
.L_x_18:
[----:B------:R-:W-:-:S05]  /*0ec0*/  LEA R73, R72, R3, 0x7 ;  /* 0x0000000348497211 */ /* 0x000fca00078e38ff */
[----:B------:R-:W0:Y:S02]  /*0ed0*/  LDS.64 R34, [R73] ;  /* 0x0000000049227984 */ /* 0x000e240000000a00 */
[--C-:B0-----:R-:W-:Y:S02]  /*0ee0*/  HADD2.F32 R33, -RZ, R34.reuse.H0_H0 ;  /* 0x20000022ff217230 */ /* 0x101fe40000004100 */
[----:B------:R-:W-:Y:S02]  /*0ef0*/  HADD2.F32 R34, -RZ, R34.H1_H1 ;  /* 0x30000022ff227230 */ /* 0x000fe40000004100 */
[--C-:B------:R-:W-:Y:S02]  /*0f00*/  HADD2.F32 R32, -RZ, R35.reuse.H0_H0 ;  /* 0x20000023ff207230 */ /* 0x100fe40000004100 */
[----:B------:R-:W-:Y:S01]  /*0f10*/  FFMA R33, R0, R33, RZ ;  /* 0x0000002100217223 */ /* 0x000fe200000000ff */
[----:B------:R-:W-:-:S03]  /*0f20*/  HADD2.F32 R35, -RZ, R35.H1_H1 ;  /* 0x30000023ff237230 */ /* 0x000fc60000004100 */
[----:B------:R-:W-:-:S04]  /*0f30*/  FFMA R34, R4, R34, R33 ;  /* 0x0000002204227223 */ /* 0x000fc80000000021 */
[----:B------:R-:W-:Y:S02]  /*0f40*/  FFMA R75, R5, R32, R34 ;  /* 0x00000020054b7223 */ /* 0x000fe40000000022 */
[----:B------:R-:W0:Y:S02]  /*0f50*/  LDS.64 R32, [R73+0x8] ;  /* 0x0000080049207984 */ /* 0x000e240000000a00 */
[----:B------:R-:W-:Y:S01]  /*0f60*/  FFMA R34, R6, R35, R75 ;  /* 0x0000002306227223 */ /* 0x000fe2000000004b */
[--C-:B0-----:R-:W-:Y:S02]  /*0f70*/  HADD2.F32 R35, -RZ, R32.reuse.H0_H0 ;  /* 0x20000020ff237230 */ /* 0x101fe40000004100 */
[----:B------:R-:W-:-:S03]  /*0f80*/  HADD2.F32 R32, -RZ, R32.H1_H1 ;  /* 0x30000020ff207230 */ /* 0x000fc60000004100 */
[----:B------:R-:W-:Y:S01]  /*0f90*/  FFMA R35, R7, R35, R34 ;  /* 0x0000002307237223 */ /* 0x000fe20000000022 */
[--C-:B------:R-:W-:Y:S02]  /*0fa0*/  HADD2.F32 R34, -RZ, R33.reuse.H0_H0 ;  /* 0x20000021ff227230 */ /* 0x100fe40000004100 */
[----:B------:R-:W-:Y:S02]  /*0fb0*/  HADD2.F32 R33, -RZ, R33.H1_H1 ;  /* 0x30000021ff217230 */ /* 0x000fe40000004100 */
        /* <DEDUP_REMOVED lines=51> */
[----:B------:R-:W-:-:S04]  /*12f0*/  FFMA R35, R49, R35, R34 ;  /* 0x0000002331237223 */ /* 0x000fc80000000022 */
[----:B------:R-:W-:Y:S01]  /*1300*/  FFMA R35, R30, R32, R35 ;  /* 0x000000201e237223 */ /* 0x000fe20000000023 */
[--C-:B------:R-:W-:Y:S02]  /*1310*/  HADD2.F32 R32, -RZ, R33.reuse.H0_H0 ;  /* 0x20000021ff207230 */ /* 0x100fe40000004100 */
[----:B------:R-:W-:-:S03]  /*1320*/  HADD2.F32 R33, -RZ, R33.H1_H1 ;  /* 0x30000021ff217230 */ /* 0x000fc60000004100 */
        /* <DEDUP_REMOVED lines=59> */
[----:B------:R-:W-:Y:S02]  /*16e0*/  FFMA R75, R43, R33, R32 ;  /* 0x000000212b4b7223 */ /* 0x000fe40000000020 */
[----:B------:R-:W0:Y:S02]  /*16f0*/  LDS.64 R32, [R73+0x78] ;  /* 0x0000780049207984 */ /* 0x000e240000000a00 */
[----:B------:R-:W-:Y:S01]  /*1700*/  FFMA R75, R68, R34, R75 ;  /* 0x00000022444b7223 */ /* 0x000fe2000000004b */
[--C-:B------:R-:W-:Y:S02]  /*1710*/  HADD2.F32 R34, -RZ, R35.reuse.H0_H0 ;  /* 0x20000023ff227230 */ /* 0x100fe40000004100 */
[----:B------:R-:W-:-:S03]  /*1720*/  HADD2.F32 R35, -RZ, R35.H1_H1 ;  /* 0x30000023ff237230 */ /* 0x000fc60000004100 */
[----:B------:R-:W-:-:S04]  /*1730*/  FFMA R34, R44, R34, R75 ;  /* 0x000000222c227223 */ /* 0x000fc8000000004b */
[----:B------:R-:W-:Y:S01]  /*1740*/  FFMA R34, R69, R35, R34 ;  /* 0x0000002345227223 */ /* 0x000fe20000000022 */
[--C-:B0-----:R-:W-:Y:S02]  /*1750*/  HADD2.F32 R35, -RZ, R32.reuse.H0_H0 ;  /* 0x20000020ff237230 */ /* 0x101fe40000004100 */
[----:B------:R-:W-:-:S03]  /*1760*/  HADD2.F32 R32, -RZ, R32.H1_H1 ;  /* 0x30000020ff207230 */ /* 0x000fc60000004100 */
[----:B------:R-:W-:-:S04]  /*1770*/  FFMA R35, R45, R35, R34 ;  /* 0x000000232d237223 */ /* 0x000fc80000000022 */
[----:B------:R-:W-:Y:S01]  /*1780*/  FFMA R35, R70, R32, R35 ;  /* 0x0000002046237223 */ /* 0x000fe20000000023 */
[--C-:B------:R-:W-:Y:S02]  /*1790*/  HADD2.F32 R32, -RZ, R33.reuse.H0_H0 ;  /* 0x20000021ff207230 */ /* 0x100fe40000004100 */
[----:B------:R-:W-:-:S03]  /*17a0*/  HADD2.F32 R33, -RZ, R33.H1_H1 ;  /* 0x30000021ff217230 */ /* 0x000fc60000004100 */
[----:B------:R-:W-:-:S04]  /*17b0*/  FFMA R32, R46, R32, R35 ;  /* 0x000000202e207223 */ /* 0x000fc80000000023 */
[----:B------:R-:W-:Y:S01]  /*17c0*/  FFMA R32, R71, R33, R32 ;  /* 0x0000002147207223 */ /* 0x000fe20000000020 */
[C---:B------:R-:W-:Y:S02]  /*17d0*/  LEA R33, R72.reuse, R47, 0x2 ;  /* 0x0000002f48217211 */ /* 0x040fe400078e10ff */
[----:B------:R-:W-:Y:S01]  /*17e0*/  IADD3 R72, PT, PT, R72, 0x1, RZ ;  /* 0x0000000148487810 */ /* 0x000fe20007ffe0ff */
[----:B------:R-:W-:-:S03]  /*17f0*/  FMUL R32, R32, UR6 ;  /* 0x0000000620207c20 */ /* 0x000fc60008400000 */
[----:B------:R-:W-:Y:S02]  /*1800*/  ISETP.GE.AND P0, PT, R72, UR9, PT ;  /* 0x0000000948007c0c */ /* 0x000fe4000bf06270 */
[----:B------:R2:W-:Y:S11]  /*1810*/  STS [R33], R32 ;  /* 0x0000002021007388 */ /* 0x0005f60000000800 */
[----:B--2---:R-:W-:Y:S05]  /*1820*/  @!P0 BRA `(.L_x_18) ;  /* 0xfffffff400a48947 */ /* 0x004fea000383ffff */
.L_x_17:
[----:B------:R-:W-:-:S04]  /*1830*/  IADD3 R2, PT, PT, R2, 0x80, RZ ;  /* 0x0000008002027810 */ /* 0x000fc80007ffe0ff */
[----:B------:R-:W-:-:S13]  /*1840*/  ISETP.GE.AND P0, PT, R2, UR5, PT ;  /* 0x0000000502007c0c */ /* 0x000fda000bf06270 */
[----:B------:R-:W-:Y:S05]  /*1850*/  @!P0 BRA `(.L_x_19) ;  /* 0xfffffff000288947 */ /* 0x000fea000383ffff */
.L_x_16:
[----:B-1----:R-:W-:Y:S05]  /*1860*/  BSYNC.RECONVERGENT B0 ;  /* 0x0000000000007941 */ /* 0x002fea0003800200 */
.L_x_15:
[----:B------:R-:W1:Y:S02]  /*1870*/  S2R R2, SR_TID.X ;  /* 0x0000000000027919 */ /* 0x000e640000002100 */
[----:B-1----:R-:W-:-:S04]  /*1880*/  SHF.R.U32.HI R3, RZ, 0x5, R2 ;  /* 0x00000005ff037819 */ /* 0x002fc80000011602 */
[----:B------:R-:W-:-:S13]  /*1890*/  ISETP.GE.AND P0, PT, R3, UR5, PT ;  /* 0x0000000503007c0c */ /* 0x000fda000bf06270 */
[----:B------:R-:W-:Y:S05]  /*18a0*/  @P0 BRA `(.L_x_20) ;  /* 0x0000001400ac0947 */ /* 0x000fea0003800000 */
[----:B------:R-:W1:Y:S01]  /*18b0*/  LDC R0, c[0x0][0x3ac] ;  /* 0x0000eb00ff007b82 */ /* 0x000e620000000800 */
[----:B------:R-:W-:Y:S01]  /*18c0*/  USHF.L.U32 UR6, UR4, 0x6, URZ ;  /* 0x0000000604067899 */ /* 0x000fe200080006ff */
[----:B------:R-:W-:-:S05]  /*18d0*/  MOV R20, R3 ;  /* 0x0000000300147202 */ /* 0x000fca0000000f00 */
[----:B0-----:R-:W-:-:S04]  /*18e0*/  MOV R5, UR6 ;  /* 0x0000000600057c02 */ /* 0x001fc80008000f00 */
[----:B-1----:R-:W-:-:S04]  /*18f0*/  VIADDMNMX R0, R5, 0x40, R0, PT ;  /* 0x0000004005007846 */ /* 0x002fc80003800100 */
[C---:B------:R-:W-:Y:S02]  /*1900*/  LOP3.LUT R35, R0.reuse, 0xf, RZ, 0xc0, !PT ;  /* 0x0000000f00237812 */ /* 0x040fe400078ec0ff */
[----:B------:R-:W-:Y:S02]  /*1910*/  LOP3.LUT R36, R0, 0x7, RZ, 0xc0, !PT ;  /* 0x0000000700247812 */ /* 0x000fe400078ec0ff */
[----:B------:R-:W-:Y:S02]  /*1920*/  IADD3 R4, PT, PT, R35, -0x1, RZ ;  /* 0xffffffff23047810 */ /* 0x000fe40007ffe0ff */
[----:B------:R-:W-:Y:S02]  /*1930*/  IADD3 R5, PT, PT, R36, -0x1, RZ ;  /* 0xffffffff24057810 */ /* 0x000fe40007ffe0ff */
[----:B------:R-:W-:Y:S02]  /*1940*/  LOP3.LUT R37, R0, 0x3, RZ, 0xc0, !PT ;  /* 0x0000000300257812 */ /* 0x000fe400078ec0ff */
[----:B------:R-:W-:-:S02]  /*1950*/  ISETP.GE.U32.AND P0, PT, R4, 0x7, PT ;  /* 0x000000070400780c */ /* 0x000fc40003f06070 */
[----:B------:R-:W-:Y:S02]  /*1960*/  ISETP.GE.U32.AND P1, PT, R5, 0x3, PT ;  /* 0x000000030500780c */ /* 0x000fe40003f26070 */
[----:B------:R-:W-:Y:S02]  /*1970*/  LOP3.LUT R21, R0, 0x1, RZ, 0xc0, !PT ;  /* 0x0000000100157812 */ /* 0x000fe400078ec0ff */
[----:B------:R-:W-:Y:S02]  /*1980*/  IADD3 R22, PT, PT, -R37, UR9, RZ ;  /* 0x0000000925167c10 */ /* 0x000fe4000fffe1ff */
[----:B------:R-:W-:-:S07]  /*1990*/  IADD3 R23, PT, PT, -R35, UR9, RZ ;  /* 0x0000000923177c10 */ /* 0x000fce000fffe1ff */
.L_x_41:
[----:B0-----:R-:W0:Y:S01]  /*19a0*/  S2R R27, SR_CgaCtaId ;  /* 0x00000000001b7919 */ /* 0x001e220000008800 */
[----:B------:R-:W-:Y:S02]  /*19b0*/  MOV R28, 0x400 ;  /* 0x00000400001c7802 */ /* 0x000fe40000000f00 */
[----:B------:R-:W-:Y:S02]  /*19c0*/  LOP3.LUT P3, R25, R2, 0x1f, RZ, 0xc0, !PT ;  /* 0x0000001f02197812 */ /* 0x000fe4000786c0ff */
[C---:B--2---:R-:W-:Y:S02]  /*19d0*/  IADD3 R0, PT, PT, R28.reuse, 0x5000, RZ ;  /* 0x000050001c007810 */ /* 0x044fe40007ffe0ff */
[----:B-1----:R-:W-:Y:S02]  /*19e0*/  IADD3 R4, PT, PT, R28, 0x9000, RZ ;  /* 0x000090001c047810 */ /* 0x002fe40007ffe0ff */
[----:B------:R-:W-:Y:S02]  /*19f0*/  MOV R30, R20 ;  /* 0x00000014001e7202 */ /* 0x000fe40000000f00 */
[----:B------:R-:W-:-:S02]  /*1a00*/  SHF.R.U32.HI R29, RZ, 0x2, R20 ;  /* 0x00000002ff1d7819 */ /* 0x000fc40000011614 */
[----:B------:R-:W-:-:S04]  /*1a10*/  MOV R26, UR9 ;  /* 0x00000009001a7c02 */ /* 0x000fc80008000f00 */
[----:B------:R-:W-:Y:S02]  /*1a20*/  IADD3 R26, PT, PT, R26, -0x1, RZ ;  /* 0xffffffff1a1a7810 */ /* 0x000fe40007ffe0ff */
[C---:B0-----:R-:W-:Y:S02]  /*1a30*/  LEA R5, R27.reuse, R0, 0x18 ;  /* 0x000000001b057211 */ /* 0x041fe400078ec0ff */
[C---:B------:R-:W-:Y:S02]  /*1a40*/  LOP3.LUT R0, R20.reuse, 0xfffffffc, RZ, 0xc0, !PT ;  /* 0xfffffffc14007812 */ /* 0x040fe400078ec0ff */
[C---:B------:R-:W-:Y:S02]  /*1a50*/  LEA R24, R20.reuse, R5, 0x8 ;  /* 0x0000000514187211 */ /* 0x040fe400078e40ff */
[----:B------:R-:W-:Y:S02]  /*1a60*/  IADD3 R20, PT, PT, R20, 0x4, RZ ;  /* 0x0000000414147810 */ /* 0x000fe40007ffe0ff */
[----:B------:R-:W-:-:S02]  /*1a70*/  LEA R4, R27, R4, 0x18 ;  /* 0x000000041b047211 */ /* 0x000fc400078ec0ff */
[----:B------:R-:W-:Y:S02]  /*1a80*/  ISETP.GE.AND P2, PT, R20, UR5, PT ;  /* 0x0000000514007c0c */ /* 0x000fe4000bf46270 */
[----:B------:R-:W-:Y:S02]  /*1a90*/  IADD3 R0, PT, PT, R1, R0, RZ ;  /* 0x0000000001007210 */ /* 0x000fe40007ffe0ff */
[----:B------:R-:W-:Y:S01]  /*1aa0*/  LEA R31, R3, R4, 0x2 ;  /* 0x00000004031f7211 */ /* 0x000fe200078e10ff */
[----:B------:R-:W-:Y:S08]  /*1ab0*/  @P3 BRA `(.L_x_21) ;  /* 0x0000000400043947 */ /* 0x000ff00003800000 */
[----:B------:R0:W5:Y:S01]  /*1ac0*/  LDL R32, [R0] ;  /* 0x0000000000207983 */ /* 0x0001620000100800 */
[----:B------:R-:W-:-:S09]  /*1ad0*/  UISETP.GE.AND UP0, UPT, UR9, 0x1, UPT ;  /* 0x000000010900788c */ /* 0x000fd2000bf06270 */
[----:B0-----:R-:W-:Y:S05]  /*1ae0*/  BRA.U !UP0, `(.L_x_22) ;  /* 0x0000000108f47547 */ /* 0x001fea000b800000 */
[----:B------:R-:W-:Y:S01]  /*1af0*/  ISETP.GE.U32.AND P3, PT, R26, 0xf, PT ;  /* 0x0000000f1a00780c */ /* 0x000fe20003f66070 */
[----:B------:R-:W-:-:S12]  /*1b00*/  HFMA2 R5, -RZ, RZ, 0, 0 ;  /* 0x00000000ff057431 */ /* 0x000fd800000001ff */
[----:B------:R-:W-:Y:S05]  /*1b10*/  @!P3 BRA `(.L_x_23) ;  /* 0x000000000048b947 */ /* 0x000fea0003800000 */
[----:B------:R-:W-:-:S07]  /*1b20*/  MOV R33, RZ ;  /* 0x000000ff00217202 */ /* 0x000fce0000000f00 */
.L_x_24:
[C---:B------:R-:W-:Y:S02]  /*1b30*/  LEA R34, R33.reuse, R24, 0x2 ;  /* 0x0000001821227211 */ /* 0x040fe400078e10ff */
[----:B------:R-:W-:-:S03]  /*1b40*/  IADD3 R33, PT, PT, R33, 0x10, RZ ;  /* 0x0000001021217810 */ /* 0x000fc60007ffe0ff */
[----:B------:R-:W0:Y:S01]  /*1b50*/  LDS.128 R4, [R34] ;  /* 0x0000000022047984 */ /* 0x000e220000000c00 */
[----:B------:R-:W-:-:S03]  /*1b60*/  ISETP.NE.AND P3, PT, R33, R23, PT ;  /* 0x000000172100720c */ /* 0x000fc60003f65270 */
[----:B------:R-:W1:Y:S04]  /*1b70*/  LDS.128 R8, [R34+0x10] ;  /* 0x0000100022087984 */ /* 0x000e680000000c00 */
[----:B------:R-:W2:Y:S04]  /*1b80*/  LDS.128 R12, [R34+0x20] ;  /* 0x00002000220c7984 */ /* 0x000ea80000000c00 */
[----:B------:R-:W3:Y:S01]  /*1b90*/  LDS.128 R16, [R34+0x30] ;  /* 0x0000300022107984 */ /* 0x000ee20000000c00 */
[----:B0----5:R-:W-:-:S04]  /*1ba0*/  FMNMX3 R4, R32, R4, R5, !PT ;  /* 0x0000000420047276 */ /* 0x021fc80007800005 */
[----:B------:R-:W-:-:S04]  /*1bb0*/  FMNMX3 R4, R4, R6, R7, !PT ;  /* 0x0000000604047276 */ /* 0x000fc80007800007 */
[----:B-1----:R-:W-:-:S04]  /*1bc0*/  FMNMX3 R4, R4, R8, R9, !PT ;  /* 0x0000000804047276 */ /* 0x002fc80007800009 */
[----:B------:R-:W-:-:S04]  /*1bd0*/  FMNMX3 R4, R4, R10, R11, !PT ;  /* 0x0000000a04047276 */ /* 0x000fc8000780000b */
[----:B--2---:R-:W-:-:S04]  /*1be0*/  FMNMX3 R4, R4, R12, R13, !PT ;  /* 0x0000000c04047276 */ /* 0x004fc8000780000d */
[----:B------:R-:W-:-:S04]  /*1bf0*/  FMNMX3 R4, R4, R14, R15, !PT ;  /* 0x0000000e04047276 */ /* 0x000fc8000780000f */
[----:B---3--:R-:W-:-:S04]  /*1c00*/  FMNMX3 R4, R4, R16, R17, !PT ;  /* 0x0000001004047276 */ /* 0x008fc80007800011 */
[----:B------:R-:W-:Y:S01]  /*1c10*/  FMNMX3 R32, R4, R18, R19, !PT ;  /* 0x0000001204207276 */ /* 0x000fe20007800013 */
[----:B------:R-:W-:Y:S06]  /*1c20*/  @P3 BRA `(.L_x_24) ;  /* 0xfffffffc00c03947 */ /* 0x000fec000383ffff */
[----:B------:R-:W-:-:S07]  /*1c30*/  MOV R5, R23 ;  /* 0x0000001700057202 */ /* 0x000fce0000000f00 */
.L_x_23:
[----:B------:R-:W-:-:S13]  /*1c40*/  ISETP.NE.AND P3, PT, R35, RZ, PT ;  /* 0x000000ff2300720c */ /* 0x000fda0003f65270 */
[----:B------:R-:W-:Y:S05]  /*1c50*/  @!P3 BRA `(.L_x_22) ;  /* 0x000000000098b947 */ /* 0x000fea0003800000 */
[----:B------:R-:W-:Y:S01]  /*1c60*/  ISETP.NE.AND P3, PT, R36, RZ, PT ;  /* 0x000000ff2400720c */ /* 0x000fe20003f65270 */
[----:B------:R-:W-:-:S12]  /*1c70*/  @!P0 BRA `(.L_x_25) ;  /* 0x0000000000388947 */ /* 0x000fd80003800000 */
[C---:B------:R-:W-:Y:S02]  /*1c80*/  LEA R4, R5.reuse, R24, 0x2 ;  /* 0x0000001805047211 */ /* 0x040fe400078e10ff */
[----:B------:R-:W-:-:S03]  /*1c90*/  IADD3 R5, PT, PT, R5, 0x8, RZ ;  /* 0x0000000805057810 */ /* 0x000fc60007ffe0ff */
[----:B------:R-:W-:Y:S04]  /*1ca0*/  LDS R7, [R4] ;  /* 0x0000000004077984 */ /* 0x000fe80000000800 */
[----:B------:R-:W0:Y:S04]  /*1cb0*/  LDS R6, [R4+0x4] ;  /* 0x0000040004067984 */ /* 0x000e280000000800 */
[----:B------:R-:W-:Y:S04]  /*1cc0*/  LDS R9, [R4+0x8] ;  /* 0x0000080004097984 */ /* 0x000fe80000000800 */
[----:B------:R-:W1:Y:S04]  /*1cd0*/  LDS R8, [R4+0xc] ;  /* 0x00000c0004087984 */ /* 0x000e680000000800 */
[----:B------:R-:W-:Y:S04]  /*1ce0*/  LDS R11, [R4+0x10] ;  /* 0x00001000040b7984 */ /* 0x000fe80000000800 */
[----:B------:R-:W2:Y:S04]  /*1cf0*/  LDS R10, [R4+0x14] ;  /* 0x00001400040a7984 */ /* 0x000ea80000000800 */
[----:B------:R-:W-:Y:S04]  /*1d00*/  LDS R13, [R4+0x18] ;  /* 0x00001800040d7984 */ /* 0x000fe80000000800 */
[----:B------:R-:W3:Y:S01]  /*1d10*/  LDS R12, [R4+0x1c] ;  /* 0x00001c00040c7984 */ /* 0x000ee20000000800 */
[----:B0----5:R-:W-:-:S04]  /*1d20*/  FMNMX3 R6, R32, R7, R6, !PT ;  /* 0x0000000720067276 */ /* 0x021fc80007800006 */
[----:B-1----:R-:W-:-:S04]  /*1d30*/  FMNMX3 R6, R6, R9, R8, !PT ;  /* 0x0000000906067276 */ /* 0x002fc80007800008 */
[----:B--2---:R-:W-:-:S04]  /*1d40*/  FMNMX3 R6, R6, R11, R10, !PT ;  /* 0x0000000b06067276 */ /* 0x004fc8000780000a */
[----:B---3--:R-:W-:-:S07]  /*1d50*/  FMNMX3 R32, R6, R13, R12, !PT ;  /* 0x0000000d06207276 */ /* 0x008fce000780000c */
.L_x_25:
        /* <DEDUP_REMOVED lines=8> */
[----:B------:R-:W1:Y:S01]  /*1de0*/  LDS R8, [R4+0xc] ;  /* 0x00000c0004087984 */ /* 0x000e620000000800 */
[----:B0----5:R-:W-:-:S04]  /*1df0*/  FMNMX3 R6, R32, R7, R6, !PT ;  /* 0x0000000720067276 */ /* 0x021fc80007800006 */
[----:B-1----:R-:W-:-:S07]  /*1e00*/  FMNMX3 R32, R6, R9, R8, !PT ;  /* 0x0000000906207276 */ /* 0x002fce0007800008 */
.L_x_26:
[----:B------:R-:W-:Y:S05]  /*1e10*/  @!P3 BRA `(.L_x_22) ;  /* 0x000000000028b947 */ /* 0x000fea0003800000 */
[----:B------:R-:W-:Y:S02]  /*1e20*/  LEA R4, R5, R24, 0x2 ;  /* 0x0000001805047211 */ /* 0x000fe400078e10ff */
[----:B------:R-:W-:-:S03]  /*1e30*/  ISETP.NE.AND P3, PT, R37, 0x1, PT ;  /* 0x000000012500780c */ /* 0x000fc60003f65270 */
[----:B------:R-:W0:Y:S02]  /*1e40*/  LDS R5, [R4] ;  /* 0x0000000004057984 */ /* 0x000e240000000800 */
[----:B0----5:R-:W-:-:S08]  /*1e50*/  FMNMX R32, R32, R5, !PT ;  /* 0x0000000520207209 */ /* 0x021fd00007800000 */
[----:B------:R-:W-:Y:S05]  /*1e60*/  @!P3 BRA `(.L_x_22) ;  /* 0x000000000014b947 */ /* 0x000fea0003800000 */
[----:B------:R-:W-:Y:S01]  /*1e70*/  ISETP.NE.AND P3, PT, R37, 0x2, PT ;  /* 0x000000022500780c */ /* 0x000fe20003f65270 */
[----:B------:R-:W0:-:S12]  /*1e80*/  LDS R5, [R4+0x4] ;  /* 0x0000040004057984 */ /* 0x000e180000000800 */
[----:B------:R-:W1:Y:S01]  /*1e90*/  @P3 LDS R7, [R4+0x8] ;  /* 0x0000080004073984 */ /* 0x000e620000000800 */
[----:B0-----:R-:W-:-:S04]  /*1ea0*/  FMNMX R32, R32, R5, !PT ;  /* 0x0000000520207209 */ /* 0x001fc80007800000 */
[----:B-1----:R-:W-:-:S07]  /*1eb0*/  @P3 FMNMX R32, R32, R7, !PT ;  /* 0x0000000720203209 */ /* 0x002fce0007800000 */
.L_x_22:
[----:B-----5:R0:W-:Y:S02]  /*1ec0*/  STS [R31], R32 ;  /* 0x000000201f007388 */ /* 0x0201e40000000800 */
.L_x_21:
[----:B------:R-:W-:Y:S05]  /*1ed0*/  WARPSYNC.ALL ;  /* 0x0000000000007948 */ /* 0x000fea0003800000 */
[----:B------:R-:W2:Y:S01]  /*1ee0*/  LDL R4, [R0] ;  /* 0x0000000000047983 */ /* 0x000ea20000100800 */
[----:B------:R-:W-:Y:S01]  /*1ef0*/  HFMA2 R8, -RZ, RZ, 0.96630859375, -0.0022525787353515625 ;  /* 0x3bbb989dff087431 */ /* 0x000fe200000001ff */
[----:B------:R-:W-:Y:S01]  /*1f00*/  MOV R10, 0x437c0000 ;  /* 0x437c0000000a7802 */ /* 0x000fe20000000f00 */
[----:B------:R-:W-:Y:S01]  /*1f10*/  BSSY.RECONVERGENT B0, `(.L_x_27) ;  /* 0x0000017000007945 */ /* 0x000fe20003800200 */
[----:B------:R-:W-:Y:S01]  /*1f20*/  BAR.SYNC.DEFER_BLOCKING 0x0 ;  /* 0x0000000000007b1d */ /* 0x000fe20000010000 */
[----:B------:R-:W-:-:S05]  /*1f30*/  IADD3 R6, PT, PT, R28, 0x7000, RZ ;  /* 0x000070001c067810 */ /* 0x000fca0007ffe0ff */
[----:B------:R-:W2:Y:S02]  /*1f40*/  LDS R9, [R31] ;  /* 0x000000001f097984 */ /* 0x000ea40000000800 */
[----:B--2---:R-:W-:-:S04]  /*1f50*/  FADD R5, -R9, R4 ;  /* 0x0000000409057221 */ /* 0x004fc80000000100 */
[----:B------:R-:W-:-:S04]  /*1f60*/  FFMA.SAT R7, R5, R8, 0.5 ;  /* 0x3f00000005077423 */ /* 0x000fc80000002008 */
[----:B------:R-:W-:-:S04]  /*1f70*/  FFMA.RM R7, R7, R10, 12582913 ;  /* 0x4b40000107077423 */ /* 0x000fc8000000400a */
[C---:B------:R-:W-:Y:S01]  /*1f80*/  FADD R4, R7.reuse, -12583039 ;  /* 0xcb40007f07047421 */ /* 0x040fe20000000000 */
[----:B------:R-:W-:-:S03]  /*1f90*/  SHF.L.U32 R7, R7, 0x17, RZ ;  /* 0x0000001707077819 */ /* 0x000fc600000006ff */
[----:B------:R-:W-:-:S04]  /*1fa0*/  FFMA R4, R5, 1.4426950216293334961, -R4 ;  /* 0x3fb8aa3b05047823 */ /* 0x000fc80000000804 */
[----:B------:R-:W-:Y:S01]  /*1fb0*/  FFMA R4, R5, 1.925963033500011079e-08, R4 ;  /* 0x32a5706005047823 */ /* 0x000fe20000000004 */
[----:B------:R-:W-:-:S04]  /*1fc0*/  LEA R5, R27, R6, 0x18 ;  /* 0x000000061b057211 */ /* 0x000fc800078ec0ff */
[----:B------:R-:W-:Y:S01]  /*1fd0*/  LEA R12, R30, R5, 0x8 ;  /* 0x000000051e0c7211 */ /* 0x000fe200078e40ff */
[----:B------:R-:W1:Y:S01]  /*1fe0*/  MUFU.EX2 R4, R4 ;  /* 0x0000000400047308 */ /* 0x000e620000000800 */
[----:B------:R-:W-:Y:S01]  /*1ff0*/  MOV R5, R25 ;  /* 0x0000001900057202 */ /* 0x000fe20000000f00 */
[----:B-1----:R-:W-:-:S07]  /*2000*/  FMUL R13, R7, R4 ;  /* 0x00000004070d7220 */ /* 0x002fce0000400000 */
.L_x_28:
[C---:B-1----:R-:W-:Y:S02]  /*2010*/  LEA R4, R5.reuse, R12, 0x2 ;  /* 0x0000000c05047211 */ /* 0x042fe400078e10ff */
[C---:B------:R-:W-:Y:S02]  /*2020*/  ISETP.GE.U32.AND P3, PT, R5.reuse, 0x20, PT ;  /* 0x000000200500780c */ /* 0x040fe40003f66070 */
[----:B------:R-:W-:Y:S01]  /*2030*/  IADD3 R5, PT, PT, R5, 0x20, RZ ;  /* 0x0000002005057810 */ /* 0x000fe20007ffe0ff */
[----:B------:R-:W1:Y:S02]  /*2040*/  LDS R6, [R4] ;  /* 0x0000000004067984 */ /* 0x000e640000000800 */
[----:B-1----:R-:W-:-:S05]  /*2050*/  FMUL R7, R13, R6 ;  /* 0x000000060d077220 */ /* 0x002fca0000400000 */
[----:B------:R1:W-:Y:S03]  /*2060*/  STS [R4], R7 ;  /* 0x0000000704007388 */ /* 0x0003e60000000800 */
[----:B------:R-:W-:Y:S05]  /*2070*/  @!P3 BRA `(.L_x_28) ;  /* 0xfffffffc00e4b947 */ /* 0x000fea000383ffff */
[----:B------:R-:W-:Y:S05]  /*2080*/  BSYNC.RECONVERGENT B0 ;  /* 0x0000000000007941 */ /* 0x000fea0003800200 */
.L_x_27:
[----:B------:R-:W-:Y:S01]  /*2090*/  ISETP.NE.AND P3, PT, R25, RZ, PT ;  /* 0x000000ff1900720c */ /* 0x000fe20003f65270 */
[----:B------:R-:W-:Y:S01]  /*20a0*/  BSSY.RECONVERGENT B0, `(.L_x_29) ;  /* 0x0000060000007945 */ /* 0x000fe20003800200 */
[----:B------:R-:W-:Y:S02]  /*20b0*/  IADD3 R28, PT, PT, R28, 0x9010, RZ ;  /* 0x000090101c1c7810 */ /* 0x000fe40007ffe0ff */
[----:B------:R-:W-:Y:S02]  /*20c0*/  LEA R29, R29, UR8, 0x2 ;  /* 0x000000081d1d7c11 */ /* 0x000fe4000f8e10ff */
[----:B------:R-:W-:-:S04]  /*20d0*/  LEA R28, R27, R28, 0x18 ;  /* 0x0000001c1b1c7211 */ /* 0x000fc800078ec0ff */
[----:B------:R-:W-:-:S03]  /*20e0*/  LEA R11, R3, R28, 0x2 ;  /* 0x0000001c030b7211 */ /* 0x000fc600078e10ff */
[----:B------:R-:W-:Y:S05]  /*20f0*/  @P3 BRA `(.L_x_30) ;  /* 0x0000000400683947 */ /* 0x000fea0003800000 */
[----:B------:R-:W2:Y:S01]  /*2100*/  LDL R14, [R29] ;  /* 0x000000001d0e7983 */ /* 0x000ea20000100800 */
[----:B------:R-:W-:Y:S01]  /*2110*/  UISETP.GE.AND UP0, UPT, UR9, 0x1, UPT ;  /* 0x000000010900788c */ /* 0x000fe2000bf06270 */
[----:B--2---:R-:W-:-:S08]  /*2120*/  FMUL R14, R13, R14 ;  /* 0x0000000e0d0e7220 */ /* 0x004fd00000400000 */
[----:B------:R-:W-:Y:S05]  /*2130*/  BRA.U !UP0, `(.L_x_31) ;  /* 0x0000000508547547 */ /* 0x000fea000b800000 */
[----:B------:R-:W-:Y:S01]  /*2140*/  ISETP.GE.U32.AND P3, PT, R26, 0x3, PT ;  /* 0x000000031a00780c */ /* 0x000fe20003f66070 */
[----:B------:R-:W-:-:S12]  /*2150*/  HFMA2 R5, -RZ, RZ, 0, 0 ;  /* 0x00000000ff057431 */ /* 0x000fd800000001ff */
[----:B------:R-:W-:Y:S05]  /*2160*/  @!P3 BRA `(.L_x_32) ;  /* 0x0000000000acb947 */ /* 0x000fea0003800000 */
[----:B------:R-:W-:-:S07]  /*2170*/  MOV R13, RZ ;  /* 0x000000ff000d7202 */ /* 0x000fce0000000f00 */
.L_x_33:
[C---:B-1----:R-:W-:Y:S02]  /*2180*/  LEA R4, R13.reuse, R24, 0x2 ;  /* 0x000000180d047211 */ /* 0x042fe400078e10ff */
[----:B------:R-:W-:-:S04]  /*2190*/  IADD3 R13, PT, PT, R13, 0x4, RZ ;  /* 0x000000040d0d7810 */ /* 0x000fc80007ffe0ff */
[----:B------:R-:W1:Y:S01]  /*21a0*/  LDS.128 R4, [R4] ;  /* 0x0000000004047984 */ /* 0x000e620000000c00 */
[----:B------:R-:W-:Y:S01]  /*21b0*/  ISETP.NE.AND P3, PT, R13, R22, PT ;  /* 0x000000160d00720c */ /* 0x000fe20003f65270 */
[C---:B-1----:R-:W-:Y:S01]  /*21c0*/  FADD R15, -R9.reuse, R4 ;  /* 0x00000004090f7221 */ /* 0x042fe20000000100 */
[C---:B------:R-:W-:Y:S01]  /*21d0*/  FADD R5, -R9.reuse, R5 ;  /* 0x0000000509057221 */ /* 0x040fe20000000100 */
[C---:B------:R-:W-:Y:S01]  /*21e0*/  FADD R27, -R9.reuse, R6 ;  /* 0x00000006091b7221 */ /* 0x040fe20000000100 */
[----:B------:R-:W-:Y:S01]  /*21f0*/  FADD R7, -R9, R7 ;  /* 0x0000000709077221 */ /* 0x000fe20000000100 */
[-C--:B------:R-:W-:Y:S01]  /*2200*/  FFMA.SAT R17, R15, R8.reuse, 0.5 ;  /* 0x3f0000000f117423 */ /* 0x080fe20000002008 */
[-C--:B------:R-:W-:Y:S01]  /*2210*/  FFMA.SAT R19, R5, R8.reuse, 0.5 ;  /* 0x3f00000005137423 */ /* 0x080fe20000002008 */
[----:B0-----:R-:W-:Y:S02]  /*2220*/  FFMA.SAT R31, R27, R8, 0.5 ;  /* 0x3f0000001b1f7423 */ /* 0x001fe40000002008 */
[-C--:B------:R-:W-:Y:S01]  /*2230*/  FFMA.RM R17, R17, R10.reuse, 12582913 ;  /* 0x4b40000111117423 */ /* 0x080fe2000000400a */
[-C--:B------:R-:W-:Y:S01]  /*2240*/  FFMA.RM R19, R19, R10.reuse, 12582913 ;  /* 0x4b40000113137423 */ /* 0x080fe2000000400a */
[----:B------:R-:W-:-:S02]  /*2250*/  FFMA.RM R31, R31, R10, 12582913 ;  /* 0x4b4000011f1f7423 */ /* 0x000fc4000000400a */
[----:B------:R-:W-:Y:S01]  /*2260*/  FADD R16, R17, -12583039 ;  /* 0xcb40007f11107421 */ /* 0x000fe20000000000 */
[----:B------:R-:W-:Y:S01]  /*2270*/  FADD R4, R19, -12583039 ;  /* 0xcb40007f13047421 */ /* 0x000fe20000000000 */
[----:B------:R-:W-:Y:S01]  /*2280*/  FADD R6, R31, -12583039 ;  /* 0xcb40007f1f067421 */ /* 0x000fe20000000000 */
[----:B------:R-:W-:Y:S01]  /*2290*/  SHF.L.U32 R17, R17, 0x17, RZ ;  /* 0x0000001711117819 */ /* 0x000fe200000006ff */
[----:B------:R-:W-:Y:S01]  /*22a0*/  FFMA R16, R15, 1.4426950216293334961, -R16 ;  /* 0x3fb8aa3b0f107823 */ /* 0x000fe20000000810 */
[----:B------:R-:W-:Y:S01]  /*22b0*/  FFMA R4, R5, 1.4426950216293334961, -R4 ;  /* 0x3fb8aa3b05047823 */ /* 0x000fe20000000804 */
[----:B------:R-:W-:Y:S01]  /*22c0*/  FFMA R6, R27, 1.4426950216293334961, -R6 ;  /* 0x3fb8aa3b1b067823 */ /* 0x000fe20000000806 */
[----:B------:R-:W-:Y:S01]  /*22d0*/  SHF.L.U32 R19, R19, 0x17, RZ ;  /* 0x0000001713137819 */ /* 0x000fe200000006ff */
[----:B------:R-:W-:Y:S01]  /*22e0*/  FFMA R16, R15, 1.925963033500011079e-08, R16 ;  /* 0x32a570600f107823 */ /* 0x000fe20000000010 */
[----:B------:R-:W-:Y:S01]  /*22f0*/  FFMA.SAT R15, R7, R8, 0.5 ;  /* 0x3f000000070f7423 */ /* 0x000fe20000002008 */
[----:B------:R-:W-:Y:S01]  /*2300*/  FFMA R4, R5, 1.925963033500011079e-08, R4 ;  /* 0x32a5706005047823 */ /* 0x000fe20000000004 */
[----:B------:R-:W-:Y:S01]  /*2310*/  FFMA R6, R27, 1.925963033500011079e-08, R6 ;  /* 0x32a570601b067823 */ /* 0x000fe20000000006 */
[----:B------:R-:W-:Y:S01]  /*2320*/  SHF.L.U32 R31, R31, 0x17, RZ ;  /* 0x000000171f1f7819 */ /* 0x000fe200000006ff */
[----:B------:R-:W-:Y:S01]  /*2330*/  FFMA.RM R15, R15, R10, 12582913 ;  /* 0x4b4000010f0f7423 */ /* 0x000fe2000000400a */
[----:B------:R-:W0:Y:S03]  /*2340*/  MUFU.EX2 R16, R16 ;  /* 0x0000001000107308 */ /* 0x000e260000000800 */
[C---:B------:R-:W-:Y:S01]  /*2350*/  FADD R18, R15.reuse, -12583039 ;  /* 0xcb40007f0f127421 */ /* 0x040fe20000000000 */
[----:B------:R-:W-:-:S03]  /*2360*/  SHF.L.U32 R15, R15, 0x17, RZ ;  /* 0x000000170f0f7819 */ /* 0x000fc600000006ff */
[C---:B------:R-:W-:Y:S01]  /*2370*/  FFMA R18, R7.reuse, 1.4426950216293334961, -R18 ;  /* 0x3fb8aa3b07127823 */ /* 0x040fe20000000812 */
[----:B------:R-:W1:Y:S03]  /*2380*/  MUFU.EX2 R4, R4 ;  /* 0x0000000400047308 */ /* 0x000e660000000800 */
[----:B------:R-:W-:-:S05]  /*2390*/  FFMA R18, R7, 1.925963033500011079e-08, R18 ;  /* 0x32a5706007127823 */ /* 0x000fca0000000012 */
[----:B------:R-:W2:Y:S01]  /*23a0*/  MUFU.EX2 R6, R6 ;  /* 0x0000000600067308 */ /* 0x000ea20000000800 */
[----:B0-----:R-:W-:-:S07]  /*23b0*/  FFMA R16, R17, R16, R14 ;  /* 0x0000001011107223 */ /* 0x001fce000000000e */
[----:B------:R-:W0:Y:S01]  /*23c0*/  MUFU.EX2 R18, R18 ;  /* 0x0000001200127308 */ /* 0x000e220000000800 */
[----:B-1----:R-:W-:-:S04]  /*23d0*/  FFMA R4, R19, R4, R16 ;  /* 0x0000000413047223 */ /* 0x002fc80000000010 */
[----:B--2---:R-:W-:-:S04]  /*23e0*/  FFMA R4, R31, R6, R4 ;  /* 0x000000061f047223 */ /* 0x004fc80000000004 */
[----:B0-----:R-:W-:Y:S01]  /*23f0*/  FFMA R14, R15, R18, R4 ;  /* 0x000000120f0e7223 */ /* 0x001fe20000000004 */
[----:B------:R-:W-:Y:S06]  /*2400*/  @P3 BRA `(.L_x_33) ;  /* 0xfffffffc005c3947 */ /* 0x000fec000383ffff */
[----:B------:R-:W-:-:S07]  /*2410*/  MOV R5, R22 ;  /* 0x0000001600057202 */ /* 0x000fce0000000f00 */
.L_x_32:
[----:B------:R-:W-:-:S13]  /*2420*/  ISETP.NE.AND P3, PT, R37, RZ, PT ;  /* 0x000000ff2500720c */ /* 0x000fda0003f65270 */
[----:B------:R-:W-:Y:S05]  /*2430*/  @!P3 BRA `(.L_x_31) ;  /* 0x000000000094b947 */ /* 0x000fea0003800000 */
[----:B------:R-:W-:Y:S02]  /*2440*/  ISETP.NE.AND P4, PT, R37, 0x1, PT ;  /* 0x000000012500780c */ /* 0x000fe40003f85270 */
[----:B------:R-:W-:-:S11]  /*2450*/  ISETP.NE.AND P3, PT, R21, RZ, PT ;  /* 0x000000ff1500720c */ /* 0x000fd60003f65270 */
[----:B------:R-:W-:Y:S05]  /*2460*/  @!P4 BRA `(.L_x_34) ;  /* 0x000000000058c947 */ /* 0x000fea0003800000 */
[C---:B-1----:R-:W-:Y:S02]  /*2470*/  LEA R4, R5.reuse, R24, 0x2 ;  /* 0x0000001805047211 */ /* 0x042fe400078e10ff */
[----:B------:R-:W-:-:S03]  /*2480*/  IADD3 R5, PT, PT, R5, 0x2, RZ ;  /* 0x0000000205057810 */ /* 0x000fc60007ffe0ff */
[----:B------:R-:W1:Y:S04]  /*2490*/  LDS R6, [R4] ;  /* 0x0000000004067984 */ /* 0x000e680000000800 */
[----:B------:R-:W2:Y:S01]  /*24a0*/  LDS R16, [R4+0x4] ;  /* 0x0000040004107984 */ /* 0x000ea20000000800 */
[----:B-1----:R-:W-:-:S04]  /*24b0*/  FADD R7, -R9, R6 ;  /* 0x0000000609077221 */ /* 0x002fc80000000100 */
[----:B------:R-:W-:Y:S01]  /*24c0*/  FFMA.SAT R13, R7, R8, 0.5 ;  /* 0x3f000000070d7423 */ /* 0x000fe20000002008 */
[----:B--2---:R-:W-:-:S03]  /*24d0*/  FADD R15, -R9, R16 ;  /* 0x00000010090f7221 */ /* 0x004fc60000000100 */
[----:B------:R-:W-:Y:S01]  /*24e0*/  FFMA.RM R13, R13, R10, 12582913 ;  /* 0x4b4000010d0d7423 */ /* 0x000fe2000000400a */
[----:B------:R-:W-:-:S03]  /*24f0*/  FFMA.SAT R17, R15, R8, 0.5 ;  /* 0x3f0000000f117423 */ /* 0x000fc60000002008 */
[----:B------:R-:W-:Y:S01]  /*2500*/  FADD R6, R13, -12583039 ;  /* 0xcb40007f0d067421 */ /* 0x000fe20000000000 */
[----:B------:R-:W-:Y:S01]  /*2510*/  FFMA.RM R17, R17, R10, 12582913 ;  /* 0x4b40000111117423 */ /* 0x000fe2000000400a */
[----:B------:R-:W-:Y:S02]  /*2520*/  SHF.L.U32 R13, R13, 0x17, RZ ;  /* 0x000000170d0d7819 */ /* 0x000fe400000006ff */
[----:B------:R-:W-:Y:S01]  /*2530*/  FFMA R6, R7, 1.4426950216293334961, -R6 ;  /* 0x3fb8aa3b07067823 */ /* 0x000fe20000000806 */
[C---:B------:R-:W-:Y:S01]  /*2540*/  FADD R16, R17.reuse, -12583039 ;  /* 0xcb40007f11107421 */ /* 0x040fe20000000000 */
[----:B------:R-:W-:Y:S02]  /*2550*/  SHF.L.U32 R4, R17, 0x17, RZ ;  /* 0x0000001711047819 */ /* 0x000fe400000006ff */
[----:B------:R-:W-:Y:S01]  /*2560*/  FFMA R6, R7, 1.925963033500011079e-08, R6 ;  /* 0x32a5706007067823 */ /* 0x000fe20000000006 */
[----:B------:R-:W-:-:S04]  /*2570*/  FFMA R16, R15, 1.4426950216293334961, -R16 ;  /* 0x3fb8aa3b0f107823 */ /* 0x000fc80000000810 */
[----:B------:R-:W-:Y:S01]  /*2580*/  FFMA R16, R15, 1.925963033500011079e-08, R16 ;  /* 0x32a570600f107823 */ /* 0x000fe20000000010 */
[----:B------:R-:W1:Y:S08]  /*2590*/  MUFU.EX2 R6, R6 ;  /* 0x0000000600067308 */ /* 0x000e700000000800 */
[----:B------:R-:W2:Y:S01]  /*25a0*/  MUFU.EX2 R16, R16 ;  /* 0x0000001000107308 */ /* 0x000ea20000000800 */
[----:B-1----:R-:W-:-:S04]  /*25b0*/  FFMA R13, R13, R6, R14 ;  /* 0x000000060d0d7223 */ /* 0x002fc8000000000e */
[----:B--2---:R-:W-:-:S07]  /*25c0*/  FFMA R14, R4, R16, R13 ;  /* 0x00000010040e7223 */ /* 0x004fce000000000d */
.L_x_34:
[----:B------:R-:W-:Y:S05]  /*25d0*/  @!P3 BRA `(.L_x_31) ;  /* 0x00000000002cb947 */ /* 0x000fea0003800000 */
[----:B-1----:R-:W-:-:S06]  /*25e0*/  LEA R4, R5, R24, 0x2 ;  /* 0x0000001805047211 */ /* 0x002fcc00078e10ff */
[----:B------:R-:W1:Y:S02]  /*25f0*/  LDS R4, [R4] ;  /* 0x0000000004047984 */ /* 0x000e640000000800 */
[----:B-1----:R-:W-:-:S04]  /*2600*/  FADD R5, -R9, R4 ;  /* 0x0000000409057221 */ /* 0x002fc80000000100 */
[----:B------:R-:W-:-:S04]  /*2610*/  FFMA.SAT R7, R5, R8, 0.5 ;  /* 0x3f00000005077423 */ /* 0x000fc80000002008 */
[----:B------:R-:W-:-:S04]  /*2620*/  FFMA.RM R7, R7, R10, 12582913 ;  /* 0x4b40000107077423 */ /* 0x000fc8000000400a */
[C---:B------:R-:W-:Y:S01]  /*2630*/  FADD R6, R7.reuse, -12583039 ;  /* 0xcb40007f07067421 */ /* 0x040fe20000000000 */
[----:B------:R-:W-:-:S03]  /*2640*/  SHF.L.U32 R7, R7, 0x17, RZ ;  /* 0x0000001707077819 */ /* 0x000fc600000006ff */
[----:B------:R-:W-:-:S04]  /*2650*/  FFMA R6, R5, 1.4426950216293334961, -R6 ;  /* 0x3fb8aa3b05067823 */ /* 0x000fc80000000806 */
[----:B------:R-:W-:-:S06]  /*2660*/  FFMA R6, R5, 1.925963033500011079e-08, R6 ;  /* 0x32a5706005067823 */ /* 0x000fcc0000000006 */
[----:B------:R-:W1:Y:S02]  /*2670*/  MUFU.EX2 R6, R6 ;  /* 0x0000000600067308 */ /* 0x000e640000000800 */
[----:B-1----:R-:W-:-:S07]  /*2680*/  FFMA R14, R7, R6, R14 ;  /* 0x00000006070e7223 */ /* 0x002fce000000000e */
.L_x_31:
[----:B------:R2:W-:Y:S02]  /*2690*/  STS [R11], R14 ;  /* 0x0000000e0b007388 */ /* 0x0005e40000000800 */
.L_x_30:
[----:B------:R-:W-:Y:S05]  /*26a0*/  BSYNC.RECONVERGENT B0 ;  /* 0x0000000000007941 */ /* 0x000fea0003800200 */
.L_x_29:
[----:B------:R-:W-:Y:S06]  /*26b0*/  BAR.SYNC.DEFER_BLOCKING 0x0 ;  /* 0x0000000000007b1d */ /* 0x000fec0000010000 */
[----:B------:R-:W-:Y:S01]  /*26c0*/  BSSY.RECONVERGENT B0, `(.L_x_35) ;  /* 0x0000086000007945 */ /* 0x000fe20003800200 */
[----:B------:R3:W4:Y:S02]  /*26d0*/  LDS R8, [R11] ;  /* 0x000000000b087984 */ /* 0x0007240000000800 */
.L_x_40:
[----:B------:R-:W-:Y:S01]  /*26e0*/  UISETP.GE.AND UP0, UPT, UR9, 0x1, UPT ;  /* 0x000000010900788c */ /* 0x000fe2000bf06270 */
[----:B-123--:R-:W-:-:S08]  /*26f0*/  HFMA2 R11, -RZ, RZ, 0, 0 ;  /* 0x00000000ff0b7431 */ /* 0x00efd000000001ff */
[----:B------:R-:W-:Y:S05]  /*2700*/  BRA.U !UP0, `(.L_x_36) ;  /* 0x0000000508e87547 */ /* 0x000fea000b800000 */
[----:B------:R-:W2:Y:S01]  /*2710*/  S2UR UR7, SR_CgaCtaId ;  /* 0x00000000000779c3 */ /* 0x000ea20000008800 */
[----:B------:R-:W-:Y:S01]  /*2720*/  UMOV UR6, 0x400 ;  /* 0x0000040000067882 */ /* 0x000fe20000000000 */
[----:B------:R-:W-:Y:S01]  /*2730*/  ISETP.GE.U32.AND P3, PT, R26, 0x3, PT ;  /* 0x000000031a00780c */ /* 0x000fe20003f66070 */
[----:B------:R-:W-:Y:S01]  /*2740*/  UIADD3 UR6, UPT, UPT, UR6, 0x3000, URZ ;  /* 0x0000300006067890 */ /* 0x000fe2000fffe0ff */
[----:B------:R-:W-:Y:S02]  /*2750*/  MOV R11, RZ ;  /* 0x000000ff000b7202 */ /* 0x000fe40000000f00 */
[----:B------:R-:W-:Y:S01]  /*2760*/  MOV R5, RZ ;  /* 0x000000ff00057202 */ /* 0x000fe20000000f00 */
[----:B--2---:R-:W-:-:S06]  /*2770*/  ULEA UR6, UR7, UR6, 0x18 ;  /* 0x0000000607067291 */ /* 0x004fcc000f8ec0ff */
[----:B------:R-:W-:Y:S02]  /*2780*/  LEA R10, R25, UR6, 0x1 ;  /* 0x00000006190a7c11 */ /* 0x000fe4000f8e08ff */
[----:B------:R-:W-:Y:S05]  /*2790*/  @!P3 BRA `(.L_x_37) ;  /* 0x0000000000ecb947 */ /* 0x000fea0003800000 */
[----:B------:R-:W-:Y:S01]  /*27a0*/  HFMA2 R13, -RZ, RZ, 0, 0 ;  /* 0x00000000ff0d7431 */ /* 0x000fe200000001ff */
[----:B------:R-:W-:-:S07]  /*27b0*/  MOV R11, RZ ;  /* 0x000000ff000b7202 */ /* 0x000fce0000000f00 */
.L_x_38:
[C---:B-1----:R-:W-:Y:S02]  /*27c0*/  LEA R4, R13.reuse, R24, 0x2 ;  /* 0x000000180d047211 */ /* 0x042fe400078e10ff */
[----:B0-----:R-:W-:Y:S02]  /*27d0*/  MOV R31, 0x3bbb989d ;  /* 0x3bbb989d001f7802 */ /* 0x001fe40000000f00 */
[C---:B------:R-:W-:Y:S02]  /*27e0*/  LEA R16, R13.reuse, R10, 0x7 ;  /* 0x0000000a0d107211 */ /* 0x040fe400078e38ff */
[----:B------:R-:W0:Y:S01]  /*27f0*/  LDS.128 R4, [R4] ;  /* 0x0000000004047984 */ /* 0x000e220000000c00 */
[----:B------:R-:W-:Y:S02]  /*2800*/  MOV R33, 0x437c0000 ;  /* 0x437c000000217802 */ /* 0x000fe40000000f00 */
[----:B------:R-:W-:Y:S01]  /*2810*/  IADD3 R13, PT, PT, R13, 0x4, RZ ;  /* 0x000000040d0d7810 */ /* 0x000fe20007ffe0ff */
[----:B------:R-:W1:Y:S03]  /*2820*/  LDS.U16 R17, [R16] ;  /* 0x0000000010117984 */ /* 0x000e660000000400 */
[----:B------:R-:W-:Y:S01]  /*2830*/  ISETP.NE.AND P3, PT, R13, R22, PT ;  /* 0x000000160d00720c */ /* 0x000fe20003f65270 */
[----:B------:R-:W2:Y:S04]  /*2840*/  LDS.U16 R27, [R16+0x80] ;  /* 0x00008000101b7984 */ /* 0x000ea80000000400 */
[----:B------:R-:W3:Y:S04]  /*2850*/  LDS.U16 R30, [R16+0x100] ;  /* 0x00010000101e7984 */ /* 0x000ee80000000400 */
[----:B------:R-:W5:Y:S01]  /*2860*/  LDS.U16 R34, [R16+0x180] ;  /* 0x0001800010227984 */ /* 0x000f620000000400 */
[C---:B0-----:R-:W-:Y:S01]  /*2870*/  FADD R14, -R9.reuse, R4 ;  /* 0x00000004090e7221 */ /* 0x041fe20000000100 */
[C---:B------:R-:W-:Y:S01]  /*2880*/  FADD R18, -R9.reuse, R5 ;  /* 0x0000000509127221 */ /* 0x040fe20000000100 */
[C---:B------:R-:W-:Y:S01]  /*2890*/  FADD R28, -R9.reuse, R6 ;  /* 0x00000006091c7221 */ /* 0x040fe20000000100 */
[----:B------:R-:W-:Y:S01]  /*28a0*/  FADD R32, -R9, R7 ;  /* 0x0000000709207221 */ /* 0x000fe20000000100 */
[-C--:B------:R-:W-:Y:S01]  /*28b0*/  FFMA.SAT R15, R14, R31.reuse, 0.5 ;  /* 0x3f0000000e0f7423 */ /* 0x080fe2000000201f */
[-C--:B------:R-:W-:Y:S01]  /*28c0*/  FFMA.SAT R19, R18, R31.reuse, 0.5 ;  /* 0x3f00000012137423 */ /* 0x080fe2000000201f */
[-C--:B------:R-:W-:Y:S01]  /*28d0*/  FFMA.SAT R4, R28, R31.reuse, 0.5 ;  /* 0x3f0000001c047423 */ /* 0x080fe2000000201f */
[----:B------:R-:W-:Y:S01]  /*28e0*/  FFMA.SAT R6, R32, R31, 0.5 ;  /* 0x3f00000020067423 */ /* 0x000fe2000000201f */
[-C--:B------:R-:W-:Y:S01]  /*28f0*/  FFMA.RM R15, R15, R33.reuse, 12582913 ;  /* 0x4b4000010f0f7423 */ /* 0x080fe20000004021 */
[----:B------:R-:W-:Y:S01]  /*2900*/  FFMA.RM R19, R19, R33, 12582913 ;  /* 0x4b40000113137423 */ /* 0x000fe20000004021 */
[----:B-1----:R-:W-:-:S02]  /*2910*/  HADD2.F32 R17, -RZ, R17.H0_H0 ;  /* 0x20000011ff117230 */ /* 0x002fc40000004100 */
[----:B------:R-:W-:Y:S01]  /*2920*/  FADD R5, R15, -12583039 ;  /* 0xcb40007f0f057421 */ /* 0x000fe20000000000 */
[----:B------:R-:W-:Y:S01]  /*2930*/  FADD R7, R19, -12583039 ;  /* 0xcb40007f13077421 */ /* 0x000fe20000000000 */
[----:B------:R-:W-:Y:S01]  /*2940*/  SHF.L.U32 R15, R15, 0x17, RZ ;  /* 0x000000170f0f7819 */ /* 0x000fe200000006ff */
[----:B--2---:R-:W-:Y:S02]  /*2950*/  HADD2.F32 R27, -RZ, R27.H0_H0 ;  /* 0x2000001bff1b7230 */ /* 0x004fe40000004100 */
[----:B------:R-:W-:Y:S01]  /*2960*/  FFMA R5, R14, 1.4426950216293334961, -R5 ;  /* 0x3fb8aa3b0e057823 */ /* 0x000fe20000000805 */
[----:B------:R-:W-:Y:S01]  /*2970*/  FFMA R7, R18, 1.4426950216293334961, -R7 ;  /* 0x3fb8aa3b12077823 */ /* 0x000fe20000000807 */
[----:B------:R-:W-:Y:S01]  /*2980*/  SHF.L.U32 R19, R19, 0x17, RZ ;  /* 0x0000001713137819 */ /* 0x000fe200000006ff */
[----:B---3--:R-:W-:Y:S02]  /*2990*/  HADD2.F32 R30, -RZ, R30.H0_H0 ;  /* 0x2000001eff1e7230 */ /* 0x008fe40000004100 */
[----:B------:R-:W-:Y:S01]  /*29a0*/  FFMA R5, R14, 1.925963033500011079e-08, R5 ;  /* 0x32a570600e057823 */ /* 0x000fe20000000005 */
[-C--:B------:R-:W-:Y:S01]  /*29b0*/  FFMA.RM R14, R4, R33.reuse, 12582913 ;  /* 0x4b400001040e7423 */ /* 0x080fe20000004021 */
[----:B------:R-:W-:Y:S01]  /*29c0*/  FFMA R7, R18, 1.925963033500011079e-08, R7 ;  /* 0x32a5706012077823 */ /* 0x000fe20000000007 */
[----:B------:R-:W-:Y:S01]  /*29d0*/  FFMA.RM R18, R6, R33, 12582913 ;  /* 0x4b40000106127423 */ /* 0x000fe20000004021 */
[----:B------:R-:W0:Y:S01]  /*29e0*/  MUFU.EX2 R4, R5 ;  /* 0x0000000500047308 */ /* 0x000e220000000800 */
[C---:B------:R-:W-:Y:S01]  /*29f0*/  FADD R31, R14.reuse, -12583039 ;  /* 0xcb40007f0e1f7421 */ /* 0x040fe20000000000 */
[----:B------:R-:W-:Y:S01]  /*2a00*/  SHF.L.U32 R14, R14, 0x17, RZ ;  /* 0x000000170e0e7819 */ /* 0x000fe200000006ff */
[C---:B------:R-:W-:Y:S01]  /*2a10*/  FADD R33, R18.reuse, -12583039 ;  /* 0xcb40007f12217421 */ /* 0x040fe20000000000 */
[----:B------:R-:W-:Y:S01]  /*2a20*/  SHF.L.U32 R18, R18, 0x17, RZ ;  /* 0x0000001712127819 */ /* 0x000fe200000006ff */
[----:B------:R-:W-:Y:S01]  /*2a30*/  FFMA R31, R28, 1.4426950216293334961, -R31 ;  /* 0x3fb8aa3b1c1f7823 */ /* 0x000fe2000000081f */
[----:B-----5:R-:W-:-:S02]  /*2a40*/  HADD2.F32 R34, -RZ, R34.H0_H0 ;  /* 0x20000022ff227230 */ /* 0x020fc40000004100 */
[----:B------:R-:W-:Y:S01]  /*2a50*/  FFMA R33, R32, 1.4426950216293334961, -R33 ;  /* 0x3fb8aa3b20217823 */ /* 0x000fe20000000821 */
[----:B------:R-:W1:Y:S01]  /*2a60*/  MUFU.EX2 R6, R7 ;  /* 0x0000000700067308 */ /* 0x000e620000000800 */
[----:B------:R-:W-:Y:S02]  /*2a70*/  FFMA R31, R28, 1.925963033500011079e-08, R31 ;  /* 0x32a570601c1f7823 */ /* 0x000fe4000000001f */
[----:B------:R-:W-:-:S05]  /*2a80*/  FFMA R33, R32, 1.925963033500011079e-08, R33 ;  /* 0x32a5706020217823 */ /* 0x000fca0000000021 */
[----:B------:R-:W2:Y:S01]  /*2a90*/  MUFU.EX2 R31, R31 ;  /* 0x0000001f001f7308 */ /* 0x000ea20000000800 */
[----:B0-----:R-:W-:-:S04]  /*2aa0*/  FMUL R4, R15, R4 ;  /* 0x000000040f047220 */ /* 0x001fc80000400000 */
[----:B------:R-:W-:-:S03]  /*2ab0*/  FFMA R4, R4, R17, R11 ;  /* 0x0000001104047223 */ /* 0x000fc6000000000b */
[----:B------:R-:W0:Y:S01]  /*2ac0*/  MUFU.EX2 R33, R33 ;  /* 0x0000002100217308 */ /* 0x000e220000000800 */
[----:B-1----:R-:W-:-:S04]  /*2ad0*/  FMUL R19, R19, R6 ;  /* 0x0000000613137220 */ /* 0x002fc80000400000 */
[----:B------:R-:W-:Y:S01]  /*2ae0*/  FFMA R4, R19, R27, R4 ;  /* 0x0000001b13047223 */ /* 0x000fe20000000004 */
[----:B--2---:R-:W-:-:S04]  /*2af0*/  FMUL R31, R14, R31 ;  /* 0x0000001f0e1f7220 */ /* 0x004fc80000400000 */
[----:B------:R-:W-:Y:S01]  /*2b00*/  FFMA R4, R31, R30, R4 ;  /* 0x0000001e1f047223 */ /* 0x000fe20000000004 */
[----:B0-----:R-:W-:-:S04]  /*2b10*/  FMUL R33, R18, R33 ;  /* 0x0000002112217220 */ /* 0x001fc80000400000 */
[----:B------:R-:W-:Y:S01]  /*2b20*/  FFMA R11, R33, R34, R4 ;  /* 0x00000022210b7223 */ /* 0x000fe20000000004 */
[----:B------:R-:W-:Y:S06]  /*2b30*/  @P3 BRA `(.L_x_38) ;  /* 0xfffffffc00203947 */ /* 0x000fec000383ffff */
[----:B------:R-:W-:-:S07]  /*2b40*/  MOV R5, R22 ;  /* 0x0000001600057202 */ /* 0x000fce0000000f00 */
.L_x_37:
[----:B------:R-:W-:-:S13]  /*2b50*/  ISETP.NE.AND P3, PT, R37, RZ, PT ;  /* 0x000000ff2500720c */ /* 0x000fda0003f65270 */
[----:B------:R-:W-:Y:S05]  /*2b60*/  @!P3 BRA `(.L_x_36) ;  /* 0x0000000000d0b947 */ /* 0x000fea0003800000 */
[----:B------:R-:W-:Y:S02]  /*2b70*/  ISETP.NE.AND P3, PT, R37, 0x1, PT ;  /* 0x000000012500780c */ /* 0x000fe40003f65270 */
[----:B------:R-:W-:-:S11]  /*2b80*/  ISETP.NE.AND P4, PT, R21, RZ, PT ;  /* 0x000000ff1500720c */ /* 0x000fd60003f85270 */
[----:B------:R-:W-:Y:S05]  /*2b90*/  @!P3 BRA `(.L_x_39) ;  /* 0x00000000007cb947 */ /* 0x000fea0003800000 */
[C---:B-1----:R-:W-:Y:S01]  /*2ba0*/  LEA R4, R5.reuse, R24, 0x2 ;  /* 0x0000001805047211 */ /* 0x042fe200078e10ff */
[----:B------:R-:W-:Y:S01]  /*2bb0*/  HFMA2 R17, -RZ, RZ, 0.96630859375, -0.0022525787353515625 ;  /* 0x3bbb989dff117431 */ /* 0x000fe200000001ff */
[C---:B------:R-:W-:Y:S02]  /*2bc0*/  LEA R14, R5.reuse, R10, 0x7 ;  /* 0x0000000a050e7211 */ /* 0x040fe400078e38ff */
[----:B------:R-:W-:Y:S01]  /*2bd0*/  MOV R28, 0x437c0000 ;  /* 0x437c0000001c7802 */ /* 0x000fe20000000f00 */
[----:B------:R-:W1:Y:S01]  /*2be0*/  LDS R6, [R4] ;  /* 0x0000000004067984 */ /* 0x000e620000000800 */
[----:B------:R-:W-:-:S03]  /*2bf0*/  IADD3 R5, PT, PT, R5, 0x2, RZ ;  /* 0x0000000205057810 */ /* 0x000fc60007ffe0ff */
[----:B------:R-:W2:Y:S04]  /*2c00*/  LDS R16, [R4+0x4] ;  /* 0x0000040004107984 */ /* 0x000ea80000000800 */
[----:B------:R-:W3:Y:S04]  /*2c10*/  LDS.U16 R15, [R14] ;  /* 0x000000000e0f7984 */ /* 0x000ee80000000400 */
[----:B------:R-:W5:Y:S01]  /*2c20*/  LDS.U16 R18, [R14+0x80] ;  /* 0x000080000e127984 */ /* 0x000f620000000400 */
[----:B-1----:R-:W-:-:S04]  /*2c30*/  FADD R6, -R9, R6 ;  /* 0x0000000609067221 */ /* 0x002fc80000000100 */
[----:B------:R-:W-:Y:S01]  /*2c40*/  FFMA.SAT R7, R6, R17, 0.5 ;  /* 0x3f00000006077423 */ /* 0x000fe20000002011 */
[----:B--2---:R-:W-:-:S03]  /*2c50*/  FADD R16, -R9, R16 ;  /* 0x0000001009107221 */ /* 0x004fc60000000100 */
[-C--:B------:R-:W-:Y:S01]  /*2c60*/  FFMA.RM R7, R7, R28.reuse, 12582913 ;  /* 0x4b40000107077423 */ /* 0x080fe2000000401c */
[----:B------:R-:W-:Y:S01]  /*2c70*/  FFMA.SAT R17, R16, R17, 0.5 ;  /* 0x3f00000010117423 */ /* 0x000fe20000002011 */
[----:B---3--:R-:W-:Y:S02]  /*2c80*/  HADD2.F32 R15, -RZ, R15.H0_H0 ;  /* 0x2000000fff0f7230 */ /* 0x008fe40000004100 */
[----:B------:R-:W-:Y:S01]  /*2c90*/  FADD R13, R7, -12583039 ;  /* 0xcb40007f070d7421 */ /* 0x000fe20000000000 */
[----:B------:R-:W-:Y:S01]  /*2ca0*/  FFMA.RM R17, R17, R28, 12582913 ;  /* 0x4b40000111117423 */ /* 0x000fe2000000401c */
[----:B------:R-:W-:Y:S01]  /*2cb0*/  SHF.L.U32 R7, R7, 0x17, RZ ;  /* 0x0000001707077819 */ /* 0x000fe200000006ff */
[----:B-----5:R-:W-:Y:S02]  /*2cc0*/  HADD2.F32 R18, -RZ, R18.H0_H0 ;  /* 0x20000012ff127230 */ /* 0x020fe40000004100 */
[----:B------:R-:W-:Y:S01]  /*2cd0*/  FFMA R13, R6, 1.4426950216293334961, -R13 ;  /* 0x3fb8aa3b060d7823 */ /* 0x000fe2000000080d */
[C---:B------:R-:W-:Y:S01]  /*2ce0*/  FADD R19, R17.reuse, -12583039 ;  /* 0xcb40007f11137421 */ /* 0x040fe20000000000 */
[----:B------:R-:W-:-:S02]  /*2cf0*/  SHF.L.U32 R17, R17, 0x17, RZ ;  /* 0x0000001711117819 */ /* 0x000fc400000006ff */
[----:B------:R-:W-:Y:S01]  /*2d00*/  FFMA R13, R6, 1.925963033500011079e-08, R13 ;  /* 0x32a57060060d7823 */ /* 0x000fe2000000000d */
[----:B------:R-:W-:-:S03]  /*2d10*/  FFMA R19, R16, 1.4426950216293334961, -R19 ;  /* 0x3fb8aa3b10137823 */ /* 0x000fc60000000813 */
[----:B------:R-:W1:Y:S01]  /*2d20*/  MUFU.EX2 R4, R13 ;  /* 0x0000000d00047308 */ /* 0x000e620000000800 */
[----:B------:R-:W-:-:S07]  /*2d30*/  FFMA R19, R16, 1.925963033500011079e-08, R19 ;  /* 0x32a5706010137823 */ /* 0x000fce0000000013 */
[----:B------:R-:W2:Y:S01]  /*2d40*/  MUFU.EX2 R6, R19 ;  /* 0x0000001300067308 */ /* 0x000ea20000000800 */
[----:B-1----:R-:W-:-:S04]  /*2d50*/  FMUL R4, R7, R4 ;  /* 0x0000000407047220 */ /* 0x002fc80000400000 */
[----:B------:R-:W-:Y:S01]  /*2d60*/  FFMA R4, R4, R15, R11 ;  /* 0x0000000f04047223 */ /* 0x000fe2000000000b */
[----:B--2---:R-:W-:-:S04]  /*2d70*/  FMUL R17, R17, R6 ;  /* 0x0000000611117220 */ /* 0x004fc80000400000 */
[----:B------:R-:W-:-:S07]  /*2d80*/  FFMA R11, R17, R18, R4 ;  /* 0x00000012110b7223 */ /* 0x000fce0000000004 */
.L_x_39:
[----:B------:R-:W-:Y:S05]  /*2d90*/  @!P4 BRA `(.L_x_36) ;  /* 0x000000000044c947 */ /* 0x000fea0003800000 */
[C---:B-1----:R-:W-:Y:S01]  /*2da0*/  LEA R4, R5.reuse, R24, 0x2 ;  /* 0x0000001805047211 */ /* 0x042fe200078e10ff */
[----:B------:R-:W-:Y:S01]  /*2db0*/  HFMA2 R6, -RZ, RZ, 0.96630859375, -0.0022525787353515625 ;  /* 0x3bbb989dff067431 */ /* 0x000fe200000001ff */
[----:B------:R-:W-:Y:S02]  /*2dc0*/  LEA R7, R5, R10, 0x7 ;  /* 0x0000000a05077211 */ /* 0x000fe400078e38ff */
[----:B------:R-:W-:Y:S02]  /*2dd0*/  MOV R13, 0x437c0000 ;  /* 0x437c0000000d7802 */ /* 0x000fe40000000f00 */
[----:B------:R-:W1:Y:S04]  /*2de0*/  LDS R4, [R4] ;  /* 0x0000000004047984 */ /* 0x000e680000000800 */
[----:B------:R-:W2:Y:S01]  /*2df0*/  LDS.U16 R7, [R7] ;  /* 0x0000000007077984 */ /* 0x000ea20000000400 */
[----:B-1----:R-:W-:-:S04]  /*2e00*/  FADD R5, -R9, R4 ;  /* 0x0000000409057221 */ /* 0x002fc80000000100 */
[----:B------:R-:W-:Y:S01]  /*2e10*/  FFMA.SAT R6, R5, R6, 0.5 ;  /* 0x3f00000005067423 */ /* 0x000fe20000002006 */
[----:B--2---:R-:W-:-:S03]  /*2e20*/  HADD2.F32 R4, -RZ, R7.H0_H0 ;  /* 0x20000007ff047230 */ /* 0x004fc60000004100 */
[----:B------:R-:W-:-:S04]  /*2e30*/  FFMA.RM R6, R6, R13, 12582913 ;  /* 0x4b40000106067423 */ /* 0x000fc8000000400d */
[C---:B------:R-:W-:Y:S01]  /*2e40*/  FADD R10, R6.reuse, -12583039 ;  /* 0xcb40007f060a7421 */ /* 0x040fe20000000000 */
[----:B------:R-:W-:-:S03]  /*2e50*/  SHF.L.U32 R6, R6, 0x17, RZ ;  /* 0x0000001706067819 */ /* 0x000fc600000006ff */
[----:B------:R-:W-:-:S04]  /*2e60*/  FFMA R10, R5, 1.4426950216293334961, -R10 ;  /* 0x3fb8aa3b050a7823 */ /* 0x000fc8000000080a */
[----:B------:R-:W-:-:S04]  /*2e70*/  FFMA R10, R5, 1.925963033500011079e-08, R10 ;  /* 0x32a57060050a7823 */ /* 0x000fc8000000000a */
[----:B------:R-:W1:Y:S02]  /*2e80*/  MUFU.EX2 R5, R10 ;  /* 0x0000000a00057308 */ /* 0x000e640000000800 */
[----:B-1----:R-:W-:-:S04]  /*2e90*/  FMUL R6, R6, R5 ;  /* 0x0000000506067220 */ /* 0x002fc80000400000 */
[----:B------:R-:W-:-:S07]  /*2ea0*/  FFMA R11, R6, R4, R11 ;  /* 0x00000004060b7223 */ /* 0x000fce000000000b */
.L_x_36:
[C---:B-1----:R-:W-:Y:S02]  /*2eb0*/  LEA R4, R25.reuse, R12, 0x2 ;  /* 0x0000000c19047211 */ /* 0x042fe400078e10ff */
[C---:B------:R-:W-:Y:S02]  /*2ec0*/  ISETP.GE.U32.AND P3, PT, R25.reuse, 0x20, PT ;  /* 0x000000201900780c */ /* 0x040fe40003f66070 */
[----:B------:R-:W-:Y:S01]  /*2ed0*/  IADD3 R25, PT, PT, R25, 0x20, RZ ;  /* 0x0000002019197810 */ /* 0x000fe20007ffe0ff */
[----:B------:R-:W1:Y:S02]  /*2ee0*/  LDS R6, [R4] ;  /* 0x0000000004067984 */ /* 0x000e640000000800 */
[----:B-1----:R-:W-:-:S05]  /*2ef0*/  FADD R11, R6, R11 ;  /* 0x0000000b060b7221 */ /* 0x002fca0000000000 */
[----:B------:R1:W-:Y:S03]  /*2f00*/  STS [R4], R11 ;  /* 0x0000000b04007388 */ /* 0x0003e60000000800 */
[----:B------:R-:W-:Y:S05]  /*2f10*/  @!P3 BRA `(.L_x_40) ;  /* 0xfffffff400f0b947 */ /* 0x000fea000383ffff */
[----:B------:R-:W-:Y:S05]  /*2f20*/  BSYNC.RECONVERGENT B0 ;  /* 0x0000000000007941 */ /* 0x000fea0003800200 */
.L_x_35:
[----:B------:R2:W-:Y:S04]  /*2f30*/  STL [R0], R9 ;  /* 0x0000000900007387 */ /* 0x0005e80000100800 */
[----:B----4-:R2:W-:Y:S01]  /*2f40*/  STL [R29], R8 ;  /* 0x000000081d007387 */ /* 0x0105e20000100800 */
[----:B------:R-:W-:Y:S05]  /*2f50*/  @!P2 BRA `(.L_x_41) ;  /* 0xffffffe80090a947 */ /* 0x000fea000383ffff */
.L_x_20:
[----:B------:R-:W-:Y:S05]  /*2f60*/  WARPSYNC.ALL ;  /* 0x0000000000007948 */ /* 0x000fea0003800000 */
[----:B------:R-:W3:Y:S01]  /*2f70*/  LDCU UR7, c[0x0][0x3ac] ;  /* 0x00007580ff0777ac */ /* 0x000ee20008000800 */
[----:B------:R-:W-:Y:S02]  /*2f80*/  UIADD3 UR4, UPT, UPT, UR4, 0x1, URZ ;  /* 0x0000000104047890 */ /* 0x000fe4000fffe0ff */
[----:B---3--:R-:W-:-:S04]  /*2f90*/  UIADD3 UR6, UPT, UPT, UR7, 0x3f, URZ ;  /* 0x0000003f07067890 */ /* 0x008fc8000fffe0ff */
[----:B------:R-:W-:-:S04]  /*2fa0*/  USHF.R.U32.HI UR6, URZ, 0x6, UR6 ;  /* 0x00000006ff067899 */ /* 0x000fc80008011606 */
[----:B------:R-:W-:Y:S01]  /*2fb0*/  UISETP.NE.AND UP0, UPT, UR4, UR6, UPT ;  /* 0x000000060400728c */ /* 0x000fe2000bf05270 */
[----:B------:R-:W-:Y:S08]  /*2fc0*/  BAR.SYNC.DEFER_BLOCKING 0x0 ;  /* 0x0000000000007b1d */ /* 0x000ff00000010000 */
[----:B------:R-:W-:Y:S05]  /*2fd0*/  BRA.U UP0, `(.L_x_42) ;  /* 0xffffffd500787547 */ /* 0x000fea000b83ffff */
.L_x_9:
[----:B-12---:R-:W0:Y:S02]  /*2fe0*/  S2R R0, SR_TID.X ;  /* 0x0000000000007919 */ /* 0x006e240000002100 */
[----:B0-----:R-:W-:-:S04]  /*2ff0*/  SHF.R.U32.HI R6, RZ, 0x5, R0 ;  /* 0x00000005ff067819 */ /* 0x001fc80000011600 */
[----:B------:R-:W-:-:S13]  /*3000*/  ISETP.GE.AND P0, PT, R6, UR5, PT ;  /* 0x0000000506007c0c */ /* 0x000fda000bf06270 */
[----:B------:R-:W-:Y:S05]  /*3010*/  @P0 EXIT ;  /* 0x000000000000094d */ /* 0x000fea0003800000 */
[----:B------:R-:W0:Y:S01]  /*3020*/  S2R R2, SR_CTAID.Y ;  /* 0x0000000000027919 */ /* 0x000e220000002600 */
[----:B------:R-:W1:Y:S01]  /*3030*/  S2UR UR10, SR_CgaCtaId ;  /* 0x00000000000a79c3 */ /* 0x000e620000008800 */
[----:B------:R-:W2:Y:S01]  /*3040*/  LDCU UR6, c[0x0][0x3a8] ;  /* 0x00007500ff0677ac */ /* 0x000ea20008000800 */
[C---:B------:R-:W-:Y:S02]  /*3050*/  LOP3.LUT R15, R0.reuse, 0x1f, RZ, 0xc0, !PT ;  /* 0x0000001f000f7812 */ /* 0x040fe400078ec0ff */
[----:B------:R-:W-:Y:S01]  /*3060*/  SHF.L.U32 R0, R0, 0x2, RZ ;  /* 0x0000000200007819 */ /* 0x000fe200000006ff */
[----:B------:R-:W-:Y:S02]  /*3070*/  UMOV UR9, 0x400 ;  /* 0x0000040000097882 */ /* 0x000fe40000000000 */
[----:B------:R-:W-:Y:S01]  /*3080*/  UIADD3 UR9, UPT, UPT, UR9, 0x7000, URZ ;  /* 0x0000700009097890 */ /* 0x000fe2000fffe0ff */
[----:B------:R-:W2:Y:S01]  /*3090*/  S2UR UR4, SR_CTAID.Z ;  /* 0x00000000000479c3 */ /* 0x000ea20000002700 */
[----:B------:R-:W-:-:S07]  /*30a0*/  LOP3.LUT R0, R0, 0x7c, RZ, 0xc0, !PT ;  /* 0x0000007c00007812 */ /* 0x000fce00078ec0ff */
[----:B------:R-:W3:Y:S01]  /*30b0*/  S2UR UR8, SR_CTAID.X ;  /* 0x00000000000879c3 */ /* 0x000ee20000002500 */
[----:B-1----:R-:W-:-:S06]  /*30c0*/  ULEA UR9, UR10, UR9, 0x18 ;  /* 0x000000090a097291 */ /* 0x002fcc000f8ec0ff */
[----:B------:R-:W-:Y:S01]  /*30d0*/  IADD3 R7, PT, PT, R0, UR9, RZ ;  /* 0x0000000900077c10 */ /* 0x000fe2000fffe0ff */
[----:B0-----:R-:W-:Y:S01]  /*30e0*/  IMAD R2, R2, UR7, RZ ;  /* 0x0000000702027c24 */ /* 0x001fe2000f8e02ff */
[----:B--2---:R-:W-:-:S04]  /*30f0*/  UIMAD UR4, UR4, UR6, URZ ;  /* 0x00000006040472a4 */ /* 0x004fc8000f8e02ff */
[----:B------:R-:W-:Y:S01]  /*3100*/  LEA R8, R2, R15, 0x6 ;  /* 0x0000000f02087211 */ /* 0x000fe200078e30ff */
[----:B---3--:R-:W-:-:S04]  /*3110*/  USHF.L.U32 UR8, UR8, 0x5, URZ ;  /* 0x0000000508087899 */ /* 0x008fc800080006ff */
[----:B------:R-:W-:-:S12]  /*3120*/  UIMAD UR4, UR4, UR7, UR8 ;  /* 0x00000007040472a4 */ /* 0x000fd8000f8e0208 */
.L_x_48:
[----:B------:R-:W-:-:S04]  /*3130*/  LOP3.LUT R0, R6, 0xfffffffc, RZ, 0xc0, !PT ;  /* 0xfffffffc06007812 */ /* 0x000fc800078ec0ff */
[----:B-1----:R-:W-:-:S05]  /*3140*/  IADD3 R2, PT, PT, R1, R0, RZ ;  /* 0x0000000001027210 */ /* 0x002fca0007ffe0ff */
[----:B------:R-:W2:Y:S01]  /*3150*/  LDL R5, [R2+0x24] ;  /* 0x0000240002057983 */ /* 0x000ea20000100800 */
[----:B------:R-:W-:Y:S01]  /*3160*/  BSSY.RECONVERGENT B0, `(.L_x_43) ;  /* 0x000000d000007945 */ /* 0x000fe20003800200 */
[C---:B--2---:R-:W-:Y:S02]  /*3170*/  IADD3 R0, PT, PT, R5.reuse, 0x1800000, RZ ;  /* 0x0180000005007810 */ /* 0x044fe40007ffe0ff */
[----:B------:R-:W-:Y:S02]  /*3180*/  FSETP.GT.AND P3, PT, R5, RZ, PT ;  /* 0x000000ff0500720b */ /* 0x000fe40003f64000 */
[----:B------:R-:W-:-:S04]  /*3190*/  LOP3.LUT R0, R0, 0x7f800000, RZ, 0xc0, !PT ;  /* 0x7f80000000007812 */ /* 0x000fc800078ec0ff */
[----:B------:R-:W-:-:S13]  /*31a0*/  ISETP.GT.U32.AND P0, PT, R0, 0x1ffffff, PT ;  /* 0x01ffffff0000780c */ /* 0x000fda0003f04070 */
[----:B------:R-:W-:Y:S05]  /*31b0*/  @P0 BRA `(.L_x_44) ;  /* 0x00000000000c0947 */ /* 0x000fea0003800000 */
[----:B------:R-:W-:-:S07]  /*31c0*/  MOV R9, 0x31e0 ;  /* 0x000031e000097802 */ /* 0x000fce0000000f00 */
[----:B------:R-:W-:Y:S05]  /*31d0*/  CALL.REL.NOINC `($__internal_0_$__cuda_sm20_rcp_rn_f32_slowpath) ;  /* 0x0000000000707944 */ /* 0x000fea0003c00000 */
[----:B------:R-:W-:Y:S05]  /*31e0*/  BRA `(.L_x_45) ;  /* 0x0000000000107947 */ /* 0x000fea0003800000 */
.L_x_44:
[----:B------:R-:W0:Y:S02]  /*31f0*/  MUFU.RCP R0, R5 ;  /* 0x0000000500007308 */ /* 0x000e240000001000 */
[----:B0-----:R-:W-:-:S04]  /*3200*/  FFMA R2, R5, R0, -1 ;  /* 0xbf80000005027423 */ /* 0x001fc80000000000 */
[----:B------:R-:W-:-:S04]  /*3210*/  FADD.FTZ R3, -R2, -RZ ;  /* 0x800000ff02037221 */ /* 0x000fc80000010100 */
[----:B------:R-:W-:-:S07]  /*3220*/  FFMA R0, R0, R3, R0 ;  /* 0x0000000300007223 */ /* 0x000fce0000000000 */
.L_x_45:
[----:B------:R-:W-:Y:S05]  /*3230*/  BSYNC.RECONVERGENT B0 ;  /* 0x0000000000007941 */ /* 0x000fea0003800200 */
.L_x_43:
[----:B------:R-:W0:Y:S01]  /*3240*/  LDC.64 R4, c[0x0][0x398] ;  /* 0x0000e600ff047b82 */ /* 0x000e220000000a00 */
[----:B------:R-:W-:Y:S01]  /*3250*/  IADD3 R3, PT, PT, R6, UR4, RZ ;  /* 0x0000000406037c10 */ /* 0x000fe2000fffe0ff */
[----:B------:R-:W-:Y:S01]  /*3260*/  BSSY.RECONVERGENT B0, `(.L_x_46) ;  /* 0x000000f000007945 */ /* 0x000fe20003800200 */
[----:B------:R-:W-:Y:S02]  /*3270*/  FSEL R13, R0, RZ, P3 ;  /* 0x000000ff000d7208 */ /* 0x000fe40001800000 */
[----:B------:R-:W-:Y:S02]  /*3280*/  LEA R0, R6, R7, 0x8 ;  /* 0x0000000706007211 */ /* 0x000fe400078e40ff */
[----:B------:R-:W-:Y:S02]  /*3290*/  MOV R10, R15 ;  /* 0x0000000f000a7202 */ /* 0x000fe40000000f00 */
[----:B------:R-:W-:-:S07]  /*32a0*/  LEA R9, R3, R8, 0x6 ;  /* 0x0000000803097211 */ /* 0x000fce00078e30ff */
.L_x_47:
[----:B-1----:R1:W2:Y:S01]  /*32b0*/  LDS R2, [R0] ;  /* 0x0000000000027984 */ /* 0x0022a20000000800 */
[C---:B------:R-:W-:Y:S02]  /*32c0*/  ISETP.GE.U32.AND P0, PT, R10.reuse, 0x20, PT ;  /* 0x000000200a00780c */ /* 0x040fe40003f06070 */
[----:B------:R-:W-:Y:S02]  /*32d0*/  IADD3 R10, PT, PT, R10, 0x20, RZ ;  /* 0x000000200a0a7810 */ /* 0x000fe40007ffe0ff */
[----:B-1----:R-:W-:Y:S01]  /*32e0*/  IADD3 R0, PT, PT, R0, 0x80, RZ ;  /* 0x0000008000007810 */ /* 0x002fe20007ffe0ff */
[----:B--2---:R-:W-:-:S05]  /*32f0*/  FMUL R2, R13, R2 ;  /* 0x000000020d027220 */ /* 0x004fca0000400000 */
[----:B------:R-:W-:Y:S01]  /*3300*/  F2FP.F16.F32.PACK_AB R11, RZ, R2 ;  /* 0x00000002ff0b723e */ /* 0x000fe200000000ff */
[C---:B0-----:R-:W-:Y:S01]  /*3310*/  IMAD.WIDE R2, R9.reuse, 0x2, R4 ;  /* 0x0000000209027825 */ /* 0x041fe200078e0204 */
[----:B------:R-:W-:-:S04]  /*3320*/  IADD3 R9, PT, PT, R9, 0x20, RZ ;  /* 0x0000002009097810 */ /* 0x000fc80007ffe0ff */
[----:B------:R1:W-:Y:S01]  /*3330*/  STG.E.U16 desc[UR14][R2.64], R11 ;  /* 0x0000000b02007986 */ /* 0x0003e2000c10150e */
[----:B------:R-:W-:Y:S05]  /*3340*/  @!P0 BRA `(.L_x_47) ;  /* 0xfffffffc00d88947 */ /* 0x000fea000383ffff */
[----:B------:R-:W-:Y:S05]  /*3350*/  BSYNC.RECONVERGENT B0 ;  /* 0x0000000000007941 */ /* 0x000fea0003800200 */
.L_x_46:
[----:B------:R-:W-:-:S04]  /*3360*/  IADD3 R6, PT, PT, R6, 0x4, RZ ;  /* 0x0000000406067810 */ /* 0x000fc80007ffe0ff */
[----:B------:R-:W-:-:S13]  /*3370*/  ISETP.GE.AND P0, PT, R6, UR5, PT ;  /* 0x0000000506007c0c */ /* 0x000fda000bf06270 */
[----:B------:R-:W-:Y:S05]  /*3380*/  @!P0 BRA `(.L_x_48) ;  /* 0xfffffffc00688947 */ /* 0x000fea000383ffff */
[----:B------:R-:W-:Y:S05]  /*3390*/  EXIT ;  /* 0x000000000000794d */ /* 0x000fea0003800000 */
        .weak           $__internal_0_$__cuda_sm20_rcp_rn_f32_slowpath
        .type           $__internal_0_$__cuda_sm20_rcp_rn_f32_slowpath,@function
        .size           $__internal_0_$__cuda_sm20_rcp_rn_f32_slowpath,(.L_x_54 - $__internal_0_$__cuda_sm20_rcp_rn_f32_slowpath)
$__internal_0_$__cuda_sm20_rcp_rn_f32_slowpath:
[----:B------:R-:W-:Y:S01]  /*33a0*/  SHF.L.U32 R0, R5, 0x1, RZ ;  /* 0x0000000105007819 */ /* 0x000fe200000006ff */
[----:B------:R-:W-:Y:S03]  /*33b0*/  BSSY.RECONVERGENT B1, `(.L_x_49) ;  /* 0x0000031000017945 */ /* 0x000fe60003800200 */
[----:B------:R-:W-:Y:S02]  /*33c0*/  SHF.R.U32.HI R11, RZ, 0x18, R0 ;  /* 0x00000018ff0b7819 */ /* 0x000fe40000011600 */
[----:B------:R-:W-:Y:S02]  /*33d0*/  MOV R0, R5 ;  /* 0x0000000500007202 */ /* 0x000fe40000000f00 */
[----:B------:R-:W-:-:S13]  /*33e0*/  ISETP.NE.U32.AND P0, PT, R11, RZ, PT ;  /* 0x000000ff0b00720c */ /* 0x000fda0003f05070 */
[----:B------:R-:W-:Y:S05]  /*33f0*/  @P0 BRA `(.L_x_50) ;  /* 0x0000000000280947 */ /* 0x000fea0003800000 */
[----:B------:R-:W-:-:S04]  /*3400*/  SHF.L.U32 R2, R0, 0x1, RZ ;  /* 0x0000000100027819 */ /* 0x000fc800000006ff */
[----:B------:R-:W-:-:S13]  /*3410*/  ISETP.NE.AND P0, PT, R2, RZ, PT ;  /* 0x000000ff0200720c */ /* 0x000fda0003f05270 */
[----:B------:R-:W-:Y:S01]  /*3420*/  @P0 FFMA R4, R0, 1.84467440737095516160e+19, RZ ;  /* 0x5f80000000040823 */ /* 0x000fe200000000ff */
[----:B------:R-:W-:Y:S08]  /*3430*/  @!P0 MUFU.RCP R3, R0 ;  /* 0x0000000000038308 */ /* 0x000ff00000001000 */
[----:B------:R-:W0:Y:S02]  /*3440*/  @P0 MUFU.RCP R5, R4 ;  /* 0x0000000400050308 */ /* 0x000e240000001000 */
[----:B0-----:R-:W-:-:S04]  /*3450*/  @P0 FFMA R2, R4, R5, -1 ;  /* 0xbf80000004020423 */ /* 0x001fc80000000005 */
[----:B------:R-:W-:-:S04]  /*3460*/  @P0 FADD.FTZ R2, -R2, -RZ ;  /* 0x800000ff02020221 */ /* 0x000fc80000010100 */
[----:B------:R-:W-:-:S04]  /*3470*/  @P0 FFMA R2, R5, R2, R5 ;  /* 0x0000000205020223 */ /* 0x000fc80000000005 */
[----:B------:R-:W-:Y:S01]  /*3480*/  @P0 FFMA R3, R2, 1.84467440737095516160e+19, RZ ;  /* 0x5f80000002030823 */ /* 0x000fe200000000ff */
[----:B------:R-:W-:Y:S06]  /*3490*/  BRA `(.L_x_51) ;  /* 0x0000000000887947 */ /* 0x000fec0003800000 */
.L_x_50:
[----:B------:R-:W-:-:S04]  /*34a0*/  IADD3 R13, PT, PT, R11, -0xfd, RZ ;  /* 0xffffff030b0d7810 */ /* 0x000fc80007ffe0ff */
[----:B------:R-:W-:-:S13]  /*34b0*/  ISETP.GT.U32.AND P0, PT, R13, 0x1, PT ;  /* 0x000000010d00780c */ /* 0x000fda0003f04070 */
[----:B------:R-:W-:Y:S05]  /*34c0*/  @P0 BRA `(.L_x_52) ;  /* 0x0000000000780947 */ /* 0x000fea0003800000 */
[----:B------:R-:W-:Y:S01]  /*34d0*/  LOP3.LUT R2, R0, 0x7fffff, RZ, 0xc0, !PT ;  /* 0x007fffff00027812 */ /* 0x000fe200078ec0ff */
[----:B------:R-:W-:-:S03]  /*34e0*/  HFMA2 R10, -RZ, RZ, 0, 1.78813934326171875e-07 ;  /* 0x00000003ff0a7431 */ /* 0x000fc600000001ff */
[----:B------:R-:W-:-:S04]  /*34f0*/  LOP3.LUT R2, R2, 0x3f800000, RZ, 0xfc, !PT ;  /* 0x3f80000002027812 */ /* 0x000fc800078efcff */
[----:B------:R-:W0:Y:S01]  /*3500*/  MUFU.RCP R3, R2 ;  /* 0x0000000200037308 */ /* 0x000e220000001000 */
[----:B------:R-:W-:Y:S01]  /*3510*/  SHF.L.U32 R10, R10, R13, RZ ;  /* 0x0000000d0a0a7219 */ /* 0x000fe200000006ff */
[----:B0-----:R-:W-:-:S04]  /*3520*/  FFMA R4, R2, R3, -1 ;  /* 0xbf80000002047423 */ /* 0x001fc80000000003 */
[----:B------:R-:W-:-:S04]  /*3530*/  FADD.FTZ R4, -R4, -RZ ;  /* 0x800000ff04047221 */ /* 0x000fc80000010100 */
[CCC-:B------:R-:W-:Y:S01]  /*3540*/  FFMA.RM R5, R3.reuse, R4.reuse, R3.reuse ;  /* 0x0000000403057223 */ /* 0x1c0fe20000004003 */
[----:B------:R-:W-:-:S04]  /*3550*/  FFMA.RP R4, R3, R4, R3 ;  /* 0x0000000403047223 */ /* 0x000fc80000008003 */
[C---:B------:R-:W-:Y:S02]  /*3560*/  LOP3.LUT R3, R5.reuse, 0x7fffff, RZ, 0xc0, !PT ;  /* 0x007fffff05037812 */ /* 0x040fe400078ec0ff */
[----:B------:R-:W-:Y:S02]  /*3570*/  FSETP.NEU.FTZ.AND P0, PT, R5, R4, PT ;  /* 0x000000040500720b */ /* 0x000fe40003f1d000 */
[----:B------:R-:W-:Y:S02]  /*3580*/  LOP3.LUT R3, R3, 0x800000, RZ, 0xfc, !PT ;  /* 0x0080000003037812 */ /* 0x000fe400078efcff */
[----:B------:R-:W-:Y:S02]  /*3590*/  SEL R4, RZ, 0xffffffff, !P0 ;  /* 0xffffffffff047807 */ /* 0x000fe40004000000 */
[----:B------:R-:W-:Y:S02]  /*35a0*/  LOP3.LUT R10, R10, R3, RZ, 0xc0, !PT ;  /* 0x000000030a0a7212 */ /* 0x000fe400078ec0ff */
[----:B------:R-:W-:-:S02]  /*35b0*/  IADD3 R4, PT, PT, -R4, RZ, RZ ;  /* 0x000000ff04047210 */ /* 0x000fc40007ffe1ff */
[-C--:B------:R-:W-:Y:S02]  /*35c0*/  SHF.R.U32.HI R10, RZ, R13.reuse, R10 ;  /* 0x0000000dff0a7219 */ /* 0x080fe4000001160a */
[----:B------:R-:W-:Y:S02]  /*35d0*/  LOP3.LUT P1, RZ, R4, R13, R3, 0xf8, !PT ;  /* 0x0000000d04ff7212 */ /* 0x000fe4000782f803 */
[C---:B------:R-:W-:Y:S02]  /*35e0*/  LOP3.LUT P0, RZ, R10.reuse, 0x1, RZ, 0xc0, !PT ;  /* 0x000000010aff7812 */ /* 0x040fe4000780c0ff */
[----:B------:R-:W-:-:S04]  /*35f0*/  LOP3.LUT P2, RZ, R10, 0x2, RZ, 0xc0, !PT ;  /* 0x000000020aff7812 */ /* 0x000fc8000784c0ff */
[----:B------:R-:W-:Y:S02]  /*3600*/  PLOP3.LUT P0, PT, P0, P1, P2, 0xe0, 0x0 ;  /* 0x000000000000781c */ /* 0x000fe40000703c20 */
[----:B------:R-:W-:Y:S02]  /*3610*/  LOP3.LUT P1, RZ, R0, 0x7fffff, RZ, 0xc0, !PT ;  /* 0x007fffff00ff7812 */ /* 0x000fe4000782c0ff */
[----:B------:R-:W-:-:S04]  /*3620*/  SEL R2, RZ, 0x1, !P0 ;  /* 0x00000001ff027807 */ /* 0x000fc80004000000 */
[----:B------:R-:W-:-:S04]  /*3630*/  IADD3 R2, PT, PT, -R2, RZ, RZ ;  /* 0x000000ff02027210 */ /* 0x000fc80007ffe1ff */
[----:B------:R-:W-:Y:S02]  /*3640*/  ISETP.GE.AND P0, PT, R2, RZ, PT ;  /* 0x000000ff0200720c */ /* 0x000fe40003f06270 */
[----:B------:R-:W-:-:S04]  /*3650*/  IADD3 R2, PT, PT, R11, -0xfc, RZ ;  /* 0xffffff040b027810 */ /* 0x000fc80007ffe0ff */
[----:B------:R-:W-:-:S07]  /*3660*/  SHF.R.U32.HI R3, RZ, R2, R3 ;  /* 0x00000002ff037219 */ /* 0x000fce0000011603 */
[----:B------:R-:W-:-:S04]  /*3670*/  @!P0 IADD3 R3, PT, PT, R3, 0x1, RZ ;  /* 0x0000000103038810 */ /* 0x000fc80007ffe0ff */
[----:B------:R-:W-:-:S04]  /*3680*/  @!P1 SHF.L.U32 R3, R3, 0x1, RZ ;  /* 0x0000000103039819 */ /* 0x000fc800000006ff */
[----:B------:R-:W-:Y:S01]  /*3690*/  LOP3.LUT R3, R3, 0x80000000, R0, 0xf8, !PT ;  /* 0x8000000003037812 */ /* 0x000fe200078ef800 */
[----:B------:R-:W-:Y:S06]  /*36a0*/  BRA `(.L_x_51) ;  /* 0x0000000000047947 */ /* 0x000fec0003800000 */
.L_x_52:
[----:B------:R0:W1:Y:S02]  /*36b0*/  MUFU.RCP R3, R0 ;  /* 0x0000000000037308 */ /* 0x0000640000001000 */
.L_x_51:
[----:B------:R-:W-:Y:S05]  /*36c0*/  BSYNC.RECONVERGENT B1 ;  /* 0x0000000000017941 */ /* 0x000fea0003800200 */
.L_x_49:
[----:B01----:R-:W-:Y:S01]  /*36d0*/  MOV R0, R3 ;  /* 0x0000000300007202 */ /* 0x003fe20000000f00 */
[----:B------:R-:W-:Y:S01]  /*36e0*/  HFMA2 R3, -RZ, RZ, 0, 0 ;  /* 0x00000000ff037431 */ /* 0x000fe200000001ff */
[----:B------:R-:W-:-:S04]  /*36f0*/  MOV R2, R9 ;  /* 0x0000000900027202 */ /* 0x000fc80000000f00 */
[----:B------:R-:W-:Y:S05]  /*3700*/  RET.REL.NODEC R2 `(_Z29flash_attention_phase5_kernelPK6__halfS1_S1_PS_fiii) ;  /* 0xffffffc8023c7950 */ /* 0x000fea0003c3ffff */
.L_x_53:
[----:B------:R-:W-:-:S00]  /*3710*/  BRA `(.L_x_53) ;  /* 0xfffffffc00fc7947 */ /* 0x000fc0000383ffff */
[----:B------:R-:W-:-:S00]  /*3720*/  NOP ;  /* 0x0000000000007918 */ /* 0x000fc00000000000 */
        /* <DEDUP_REMOVED lines=13> */
.L_x_54:


//--------------------- .nv.shared._Z29flash_attention_phase5_kernelPK6__halfS1_S1_PS_fiii --------------------------
	.section	.nv.shared._Z29flash_attention_phase5_kernelPK6__halfS1_S1_PS_fiii,"aw",@nobits
	.sectionflags	@""
	.align	4
.nv.shared._Z29flash_attention_phase5_kernelPK6__halfS1_S1_PS_fiii:
	.zero		37920


//--------------------- .nv.shared.reserved.0     --------------------------
	.section	.nv.shared.reserved.0,"aw",@nobits
	.weak		__nv_reservedSMEM_offset_0_alias
	.size		__nv_reservedSMEM_offset_0_alias, 0, 64
	.other		__nv_reservedSMEM_offset_0_alias,@"STO_CUDA_RESERVED_SHARED STV_DEFAULT"
__nv_reservedSMEM_offset_0_alias:
	.zero		0
	.zero		64


//--------------------- .nv.constant0._Z29flash_attention_phase5_kernelPK6__halfS1_S1_PS_fiii --------------------------
	.section	.nv.constant0._Z29flash_attention_phase5_kernelPK6__halfS1_S1_PS_fiii,"a",@progbits
	.sectionflags	@""
	.align	4
.nv.constant0._Z29flash_attention_phase5_kernelPK6__halfS1_S1_PS_fiii:
	.zero		944


//--------------------- SYMBOLS --------------------------

	.type		.nv.reservedSmem.offset0,@object
	.size		.nv.reservedSmem.offset0,0x4
	.type		.nv.reservedSmem.cap,@object
	.size		.nv.reservedSmem.cap,0x4
